	.target	sm_100a

	.elftype	@"ET_EXEC"


//--------------------- .note.nv.tkinfo           --------------------------
	.section	.note.nv.tkinfo,"",@"SHT_NOTE"
	.sectionflags	@"SHF_NOTE_NV_TKINFO"
	.tkinfo
        /*0018*/ 	.word	0x00000002
        /*0030*/ 	.string	""
        /*0030*/ 	.string	"ptxas"
        /*0030*/ 	.string	"Cuda compilation tools, release 13.0, V13.0.88"
        /*0030*/ 	.string	"Build cuda_13.0.r13.0/compiler.36424714_0"
        /*0030*/ 	.string	"-arch sm_100a -m 64 "



//--------------------- .note.nv.cuinfo           --------------------------
	.section	.note.nv.cuinfo,"",@"SHT_NOTE"
	.sectionflags	@"SHF_NOTE_NV_CUINFO"
        /*0018*/ 	.short	0x0002
        /*001a*/ 	.short	0x0064
        /*001c*/ 	.short	0x0082
	.zero		2


//--------------------- .nv.info                  --------------------------
	.section	.nv.info,"",@"SHT_CUDA_INFO"
	.align	4


	//----- nvinfo : EIATTR_REGCOUNT
	.align		4
        /*0000*/ 	.byte	0x04, 0x2f
        /*0002*/ 	.short	(.L_19 - .L_18)
	.align		4
.L_18:
        /*0004*/ 	.word	index@(_ZN7cutlass13device_kernelINS_4gemm6kernel13GemmUniversalIN4cute5tupleIJiiiiEEENS1_10collective13CollectiveMmaINS1_35MainloopSm100TmaUmmaWarpSpecializedILi3ELi2ELi4ENS5_IJNS4_1CILi1EEENSA_ILi2EEESB_EEEEENS5_IJNSA_ILi64EEESF_SF_EEENS_10bfloat16_tENS5_IJlSB_lEEESH_SI_NS4_8TiledMMAINS4_8MMA_AtomIJNS4_20SM100_MMA_F16BF16_SSISH_SH_fLi64ELi64ELNS4_4UMMA5MajorE0ELSN_0ELNSM_7ScaleInE0ELSO_0EEEEEENS4_6LayoutINS5_IJSB_SB_SB_EEENS5_IJNSA_ILi0EEEST_ST_EEEEENS5_IJNS4_10UnderscoreESW_SW_EEEEENS4_23SM90_TMA_LOAD_MULTICASTENS4_14ComposedLayoutINS4_7SwizzleILi3ELi4ELi3EEENS4_18smem_ptr_flag_bitsILi16EEENSR_INS5_IJNSA_ILi8EEESF_EEENS5_IJSF_SB_EEEEEEEvNS4_8identityENS4_13SM90_TMA_LOADES19_vS1A_EENS_8epilogue10collective18CollectiveEpilogueINS1D_23Sm100TmaWarpSpecializedILi3ELi2ELi16ELb1ELb0EEEJSG_NS5_IJNSR_ISF_SB_EENSR_INSA_ILi32EEESB_EEEEESH_SI_SH_SI_NS1D_6fusion15FusionCallbacksIS1H_NS1M_17LinearCombinationISH_fSH_fLNS_15FloatRoundStyleE2EEESG_S1L_JEEENS4_5SM1004TMEM4LOAD26SM100_TMEM_LOAD_16dp256b4xES1B_NS10_INS11_ILi2ELi4ELi3EEES14_NSR_INS5_IJS15_S1J_EEENS5_IJS1J_SB_EEEEEEENS4_17SM75_U32x4_LDSM_NENS4_14SM90_TMA_STOREES20_NS4_17SM90_U32x4_STSM_NENS4_39AutoVectorizingCopyWithAssumedAlignmentILi128EEEEEEvvEEEEvNT_6ParamsE)
        /*0008*/ 	.word	0x00000045


	//----- nvinfo : EIATTR_FRAME_SIZE
	.align		4
.L_19:
        /*000c*/ 	.byte	0x04, 0x11
        /*000e*/ 	.short	(.L_21 - .L_20)
	.align		4
.L_20:
        /*0010*/ 	.word	index@($__internal_2_$__cuda_sm10x_tcgen05_guardrail_trap_unallocated_columns_being_dealloced)
        /*0014*/ 	.word	0x00000000


	//----- nvinfo : EIATTR_FRAME_SIZE
	.align		4
.L_21:
        /*0018*/ 	.byte	0x04, 0x11
        /*001a*/ 	.short	(.L_23 - .L_22)
	.align		4
.L_22:
        /*001c*/ 	.word	index@($__internal_1_$__cuda_sm10x_tcgen05_guardrail_trap_phase_invalid_during_alloc)
        /*0020*/ 	.word	0x00000000


	//----- nvinfo : EIATTR_FRAME_SIZE
	.align		4
.L_23:
        /*0024*/ 	.byte	0x04, 0x11
        /*0026*/ 	.short	(.L_25 - .L_24)
	.align		4
.L_24:
        /*0028*/ 	.word	index@($__internal_0_$__cuda_sm10x_tcgen05_guardrail_trap_col_being_dealloced_not_returned_by_alloc)
        /*002c*/ 	.word	0x00000000


	//----- nvinfo : EIATTR_FRAME_SIZE
	.align		4
.L_25:
        /*0030*/ 	.byte	0x04, 0x11
        /*0032*/ 	.short	(.L_27 - .L_26)
	.align		4
.L_26:
        /*0034*/ 	.word	index@(_ZN7cutlass13device_kernelINS_4gemm6kernel13GemmUniversalIN4cute5tupleIJiiiiEEENS1_10collective13CollectiveMmaINS1_35MainloopSm100TmaUmmaWarpSpecializedILi3ELi2ELi4ENS5_IJNS4_1CILi1EEENSA_ILi2EEESB_EEEEENS5_IJNSA_ILi64EEESF_SF_EEENS_10bfloat16_tENS5_IJlSB_lEEESH_SI_NS4_8TiledMMAINS4_8MMA_AtomIJNS4_20SM100_MMA_F16BF16_SSISH_SH_fLi64ELi64ELNS4_4UMMA5MajorE0ELSN_0ELNSM_7ScaleInE0ELSO_0EEEEEENS4_6LayoutINS5_IJSB_SB_SB_EEENS5_IJNSA_ILi0EEEST_ST_EEEEENS5_IJNS4_10UnderscoreESW_SW_EEEEENS4_23SM90_TMA_LOAD_MULTICASTENS4_14ComposedLayoutINS4_7SwizzleILi3ELi4ELi3EEENS4_18smem_ptr_flag_bitsILi16EEENSR_INS5_IJNSA_ILi8EEESF_EEENS5_IJSF_SB_EEEEEEEvNS4_8identityENS4_13SM90_TMA_LOADES19_vS1A_EENS_8epilogue10collective18CollectiveEpilogueINS1D_23Sm100TmaWarpSpecializedILi3ELi2ELi16ELb1ELb0EEEJSG_NS5_IJNSR_ISF_SB_EENSR_INSA_ILi32EEESB_EEEEESH_SI_SH_SI_NS1D_6fusion15FusionCallbacksIS1H_NS1M_17LinearCombinationISH_fSH_fLNS_15FloatRoundStyleE2EEESG_S1L_JEEENS4_5SM1004TMEM4LOAD26SM100_TMEM_LOAD_16dp256b4xES1B_NS10_INS11_ILi2ELi4ELi3EEES14_NSR_INS5_IJS15_S1J_EEENS5_IJS1J_SB_EEEEEEENS4_17SM75_U32x4_LDSM_NENS4_14SM90_TMA_STOREES20_NS4_17SM90_U32x4_STSM_NENS4_39AutoVectorizingCopyWithAssumedAlignmentILi128EEEEEEvvEEEEvNT_6ParamsE)
        /*0038*/ 	.word	0x00000000


	//----- nvinfo : EIATTR_MIN_STACK_SIZE
	.align		4
.L_27:
        /*003c*/ 	.byte	0x04, 0x12
        /*003e*/ 	.short	(.L_29 - .L_28)
	.align		4
.L_28:
        /*0040*/ 	.word	index@(_ZN7cutlass13device_kernelINS_4gemm6kernel13GemmUniversalIN4cute5tupleIJiiiiEEENS1_10collective13CollectiveMmaINS1_35MainloopSm100TmaUmmaWarpSpecializedILi3ELi2ELi4ENS5_IJNS4_1CILi1EEENSA_ILi2EEESB_EEEEENS5_IJNSA_ILi64EEESF_SF_EEENS_10bfloat16_tENS5_IJlSB_lEEESH_SI_NS4_8TiledMMAINS4_8MMA_AtomIJNS4_20SM100_MMA_F16BF16_SSISH_SH_fLi64ELi64ELNS4_4UMMA5MajorE0ELSN_0ELNSM_7ScaleInE0ELSO_0EEEEEENS4_6LayoutINS5_IJSB_SB_SB_EEENS5_IJNSA_ILi0EEEST_ST_EEEEENS5_IJNS4_10UnderscoreESW_SW_EEEEENS4_23SM90_TMA_LOAD_MULTICASTENS4_14ComposedLayoutINS4_7SwizzleILi3ELi4ELi3EEENS4_18smem_ptr_flag_bitsILi16EEENSR_INS5_IJNSA_ILi8EEESF_EEENS5_IJSF_SB_EEEEEEEvNS4_8identityENS4_13SM90_TMA_LOADES19_vS1A_EENS_8epilogue10collective18CollectiveEpilogueINS1D_23Sm100TmaWarpSpecializedILi3ELi2ELi16ELb1ELb0EEEJSG_NS5_IJNSR_ISF_SB_EENSR_INSA_ILi32EEESB_EEEEESH_SI_SH_SI_NS1D_6fusion15FusionCallbacksIS1H_NS1M_17LinearCombinationISH_fSH_fLNS_15FloatRoundStyleE2EEESG_S1L_JEEENS4_5SM1004TMEM4LOAD26SM100_TMEM_LOAD_16dp256b4xES1B_NS10_INS11_ILi2ELi4ELi3EEES14_NSR_INS5_IJS15_S1J_EEENS5_IJS1J_SB_EEEEEEENS4_17SM75_U32x4_LDSM_NENS4_14SM90_TMA_STOREES20_NS4_17SM90_U32x4_STSM_NENS4_39AutoVectorizingCopyWithAssumedAlignmentILi128EEEEEEvvEEEEvNT_6ParamsE)
        /*0044*/ 	.word	0x00000000
.L_29:


//--------------------- .nv.compat                --------------------------
	.section	.nv.compat,"",@"SHT_CUDA_COMPAT_INFO"
	.align	4
        /*0000*/ 	.byte	0x02, 0x09, 0x01, 0x00, 0x02, 0x02, 0x02, 0x00, 0x02, 0x05, 0x05, 0x00, 0x03, 0x07, 0x01, 0x01
        /*0010*/ 	.byte	0x02, 0x03, 0x01, 0x00, 0x02, 0x06, 0x01, 0x00, 0x04, 0x0b, 0x08, 0x00, 0x09, 0x00, 0x00, 0x00
        /*0020*/ 	.byte	0x00, 0x00, 0x00, 0x00


//--------------------- .nv.info._ZN7cutlass13device_kernelINS_4gemm6kernel13GemmUniversalIN4cute5tupleIJiiiiEEENS1_10collective13CollectiveMmaINS1_35MainloopSm100TmaUmmaWarpSpecializedILi3ELi2ELi4ENS5_IJNS4_1CILi1EEENSA_ILi2EEESB_EEEEENS5_IJNSA_ILi64EEESF_SF_EEENS_10bfloat16_tENS5_IJlSB_lEEESH_SI_NS4_8TiledMMAINS4_8MMA_AtomIJNS4_20SM100_MMA_F16BF16_SSISH_SH_fLi64ELi64ELNS4_4UMMA5MajorE0ELSN_0ELNSM_7ScaleInE0ELSO_0EEEEEENS4_6LayoutINS5_IJSB_SB_SB_EEENS5_IJNSA_ILi0EEEST_ST_EEEEENS5_IJNS4_10UnderscoreESW_SW_EEEEENS4_23SM90_TMA_LOAD_MULTICASTENS4_14ComposedLayoutINS4_7SwizzleILi3ELi4ELi3EEENS4_18smem_ptr_flag_bitsILi16EEENSR_INS5_IJNSA_ILi8EEESF_EEENS5_IJSF_SB_EEEEEEEvNS4_8identityENS4_13SM90_TMA_LOADES19_vS1A_EENS_8epilogue10collective18CollectiveEpilogueINS1D_23Sm100TmaWarpSpecializedILi3ELi2ELi16ELb1ELb0EEEJSG_NS5_IJNSR_ISF_SB_EENSR_INSA_ILi32EEESB_EEEEESH_SI_SH_SI_NS1D_6fusion15FusionCallbacksIS1H_NS1M_17LinearCombinationISH_fSH_fLNS_15FloatRoundStyleE2EEESG_S1L_JEEENS4_5SM1004TMEM4LOAD26SM100_TMEM_LOAD_16dp256b4xES1B_NS10_INS11_ILi2ELi4ELi3EEES14_NSR_INS5_IJS15_S1J_EEENS5_IJS1J_SB_EEEEEEENS4_17SM75_U32x4_LDSM_NENS4_14SM90_TMA_STOREES20_NS4_17SM90_U32x4_STSM_NENS4_39AutoVectorizingCopyWithAssumedAlignmentILi128EEEEEEvvEEEEvNT_6ParamsE --------------------------
	.section	.nv.info._ZN7cutlass13device_kernelINS_4gemm6kernel13GemmUniversalIN4cute5tupleIJiiiiEEENS1_10collective13CollectiveMmaINS1_35MainloopSm100TmaUmmaWarpSpecializedILi3ELi2ELi4ENS5_IJNS4_1CILi1EEENSA_ILi2EEESB_EEEEENS5_IJNSA_ILi64EEESF_SF_EEENS_10bfloat16_tENS5_IJlSB_lEEESH_SI_NS4_8TiledMMAINS4_8MMA_AtomIJNS4_20SM100_MMA_F16BF16_SSISH_SH_fLi64ELi64ELNS4_4UMMA5MajorE0ELSN_0ELNSM_7ScaleInE0ELSO_0EEEEEENS4_6LayoutINS5_IJSB_SB_SB_EEENS5_IJNSA_ILi0EEEST_ST_EEEEENS5_IJNS4_10UnderscoreESW_SW_EEEEENS4_23SM90_TMA_LOAD_MULTICASTENS4_14ComposedLayoutINS4_7SwizzleILi3ELi4ELi3EEENS4_18smem_ptr_flag_bitsILi16EEENSR_INS5_IJNSA_ILi8EEESF_EEENS5_IJSF_SB_EEEEEEEvNS4_8identityENS4_13SM90_TMA_LOADES19_vS1A_EENS_8epilogue10collective18CollectiveEpilogueINS1D_23Sm100TmaWarpSpecializedILi3ELi2ELi16ELb1ELb0EEEJSG_NS5_IJNSR_ISF_SB_EENSR_INSA_ILi32EEESB_EEEEESH_SI_SH_SI_NS1D_6fusion15FusionCallbacksIS1H_NS1M_17LinearCombinationISH_fSH_fLNS_15FloatRoundStyleE2EEESG_S1L_JEEENS4_5SM1004TMEM4LOAD26SM100_TMEM_LOAD_16dp256b4xES1B_NS10_INS11_ILi2ELi4ELi3EEES14_NSR_INS5_IJS15_S1J_EEENS5_IJS1J_SB_EEEEEEENS4_17SM75_U32x4_LDSM_NENS4_14SM90_TMA_STOREES20_NS4_17SM90_U32x4_STSM_NENS4_39AutoVectorizingCopyWithAssumedAlignmentILi128EEEEEEvvEEEEvNT_6ParamsE,"",@"SHT_CUDA_INFO"
	.sectionflags	@""
	.align	4


	//----- nvinfo : EIATTR_CUDA_API_VERSION
	.align		4
        /*0000*/ 	.byte	0x04, 0x37
        /*0002*/ 	.short	(.L_31 - .L_30)
.L_30:
        /*0004*/ 	.word	0x00000082


	//----- nvinfo : EIATTR_KPARAM_INFO
	.align		4
.L_31:
        /*0008*/ 	.byte	0x04, 0x17
        /*000a*/ 	.short	(.L_33 - .L_32)
.L_32:
        /*000c*/ 	.word	0x00000000
        /*0010*/ 	.short	0x0000
        /*0012*/ 	.short	0x0000
        /*0014*/ 	.byte	0x00, 0xf0, 0x01, 0x20


	//----- nvinfo : EIATTR_AT_ENTRY_FRAGMENTS
	.align		4
.L_33:
        /*0018*/ 	.byte	0x04, 0x4f
        /*001a*/ 	.short	(.L_35 - .L_34)


	//   ....[0]....
.L_34:
        /*001c*/ 	.word	0x00000006


	//----- nvinfo : EIATTR_RESERVED_SMEM_USED
	.align		4
.L_35:
        /*0020*/ 	.byte	0x01, 0x41
	.zero		2


	//----- nvinfo : EIATTR_SPARSE_MMA_MASK
	.align		4
        /*0024*/ 	.byte	0x03, 0x50
        /*0026*/ 	.short	0x0000


	//----- nvinfo : EIATTR_TCGEN05_1CTA_USED
	.align		4
        /*0028*/ 	.byte	0x01, 0x51
	.zero		2


	//----- nvinfo : EIATTR_MAXREG_COUNT
	.align		4
        /*002c*/ 	.byte	0x03, 0x1b
        /*002e*/ 	.short	0x00ff


	//----- nvinfo : EIATTR_NUM_BARRIERS
	.align		4
        /*0030*/ 	.byte	0x02, 0x4c
        /*0032*/ 	.byte	0x07
	.zero		1


	//----- nvinfo : EIATTR_EXTERNS
	.align		4
        /*0034*/ 	.byte	0x04, 0x0f
        /*0036*/ 	.short	(.L_37 - .L_36)


	//   ....[0]....
	.align		4
.L_36:
        /*0038*/ 	.word	index@(__assertfail)


	//----- nvinfo : EIATTR_MERCURY_ISA_VERSION
	.align		4
.L_37:
        /*003c*/ 	.byte	0x03, 0x5f
        /*003e*/ 	.short	0x0101


	//----- nvinfo : EIATTR_INT_WARP_WIDE_INSTR_OFFSETS
	.align		4
        /*0040*/ 	.byte	0x04, 0x31
        /*0042*/ 	.short	(.L_39 - .L_38)


	//   ....[0]....
.L_38:
        /*0044*/ 	.word	0x00003c30


	//   ....[1]....
        /*0048*/ 	.word	0x00003c60


	//   ....[2]....
        /*004c*/ 	.word	0x00003c80


	//   ....[3]....
        /*0050*/ 	.word	0x00004850


	//   ....[4]....
        /*0054*/ 	.word	0x000048d0


	//   ....[5]....
        /*0058*/ 	.word	0x000049d0


	//   ....[6]....
        /*005c*/ 	.word	0x00004ae0


	//----- nvinfo : EIATTR_COOP_GROUP_MASK_REGIDS
	.align		4
.L_39:
        /*0060*/ 	.byte	0x04, 0x29
        /*0062*/ 	.short	(.L_41 - .L_40)


	//   ....[0]....
.L_40:
        /*0064*/ 	.word	0xffffffff


	//   ....[1]....
        /*0068*/ 	.word	0xffffffff


	//   ....[2]....
        /*006c*/ 	.word	0xffffffff


	//   ....[3]....
        /*0070*/ 	.word	0xffffffff


	//   ....[4]....
        /*0074*/ 	.word	0xffffffff


	//   ....[5]....
        /*0078*/ 	.word	0xffffffff


	//   ....[6]....
        /*007c*/ 	.word	0xffffffff


	//   ....[7]....
        /*0080*/ 	.word	0xffffffff


	//   ....[8]....
        /*0084*/ 	.word	0xffffffff


	//   ....[9]....
        /*0088*/ 	.word	0xffffffff


	//   ....[10]....
        /*008c*/ 	.word	0xffffffff


	//   ....[11]....
        /*0090*/ 	.word	0xffffffff


	//   ....[12]....
        /*0094*/ 	.word	0xffffffff


	//   ....[13]....
        /*0098*/ 	.word	0xffffffff


	//----- nvinfo : EIATTR_COOP_GROUP_INSTR_OFFSETS
	.align		4
.L_41:
        /*009c*/ 	.byte	0x04, 0x28
        /*009e*/ 	.short	(.L_43 - .L_42)


	//   ....[0]....
.L_42:
        /*00a0*/ 	.word	0x00000080


	//   ....[1]....
        /*00a4*/ 	.word	0x000004f0


	//   ....[2]....
        /*00a8*/ 	.word	0x00000680


	//   ....[3]....
        /*00ac*/ 	.word	0x00000800


	//   ....[4]....
        /*00b0*/ 	.word	0x00000900


	//   ....[5]....
        /*00b4*/ 	.word	0x00000a70


	//   ....[6]....
        /*00b8*/ 	.word	0x00000c10


	//   ....[7]....
        /*00bc*/ 	.word	0x00000dc0


	//   ....[8]....
        /*00c0*/ 	.word	0x00001ff0


	//   ....[9]....
        /*00c4*/ 	.word	0x00002e20


	//   ....[10]....
        /*00c8*/ 	.word	0x00003030


	//   ....[11]....
        /*00cc*/ 	.word	0x00003060


	//   ....[12]....
        /*00d0*/ 	.word	0x00003b10


	//   ....[13]....
        /*00d4*/ 	.word	0x00003d40


	//----- nvinfo : EIATTR_VRC_CTA_INIT_COUNT
	.align		4
.L_43:
        /*00d8*/ 	.byte	0x02, 0x4a
        /*00da*/ 	.byte	0x80
	.zero		1


	//----- nvinfo : EIATTR_SYSCALL_OFFSETS
	.align		4
        /*00dc*/ 	.byte	0x04, 0x46
        /*00de*/ 	.short	(.L_45 - .L_44)


	//   ....[0]....
.L_44:
        /*00e0*/ 	.word	0x000057e0


	//   ....[1]....
        /*00e4*/ 	.word	0x000058d0


	//   ....[2]....
        /*00e8*/ 	.word	0x00006110


	//   ....[3]....
        /*00ec*/ 	.word	0x00006a60


	//----- nvinfo : EIATTR_MBARRIER_INSTR_OFFSETS
	.align		4
.L_45:
        /*00f0*/ 	.byte	0x04, 0x39
        /*00f2*/ 	.short	(.L_47 - .L_46)


	//   ....[0]....
.L_46:
        /*00f4*/ 	.word	0x00000610
        /*00f8*/ 	.word	0x000000ff
        /*00fc*/ 	.word	0x00000000
        /*0100*/ 	.short	0x0100
        /*0102*/ 	.byte	0x04
	.zero		1


	//   ....[1]....
        /*0104*/ 	.word	0x00000620
        /*0108*/ 	.word	0x000000ff
        /*010c*/ 	.word	0x00000018
        /*0110*/ 	.short	0x0100
        /*0112*/ 	.byte	0x04
	.zero		1


	//   ....[2]....
        /*0114*/ 	.word	0x00000630
        /*0118*/ 	.word	0x000000ff
        /*011c*/ 	.word	0x00000008
        /*0120*/ 	.short	0x0100
        /*0122*/ 	.byte	0x04
	.zero		1


	//   ....[3]....
        /*0124*/ 	.word	0x00000640
        /*0128*/ 	.word	0x000000ff
        /*012c*/ 	.word	0x00000020
        /*0130*/ 	.short	0x0100
        /*0132*/ 	.byte	0x04
	.zero		1


	//   ....[4]....
        /*0134*/ 	.word	0x00000650
        /*0138*/ 	.word	0x000000ff
        /*013c*/ 	.word	0x00000010
        /*0140*/ 	.short	0x0100
        /*0142*/ 	.byte	0x04
	.zero		1


	//   ....[5]....
        /*0144*/ 	.word	0x00000660
        /*0148*/ 	.word	0x000000ff
        /*014c*/ 	.word	0x00000028
        /*0150*/ 	.short	0x0100
        /*0152*/ 	.byte	0x04
	.zero		1


	//   ....[6]....
        /*0154*/ 	.word	0x00000790
        /*0158*/ 	.word	0x000000ff
        /*015c*/ 	.word	0x00000030
        /*0160*/ 	.short	0x0100
        /*0162*/ 	.byte	0x04
	.zero		1


	//   ....[7]....
        /*0164*/ 	.word	0x000007a0
        /*0168*/ 	.word	0x000000ff
        /*016c*/ 	.word	0x00000048
        /*0170*/ 	.short	0x0100
        /*0172*/ 	.byte	0x04
	.zero		1


	//   ....[8]....
        /*0174*/ 	.word	0x000007b0
        /*0178*/ 	.word	0x000000ff
        /*017c*/ 	.word	0x00000038
        /*0180*/ 	.short	0x0100
        /*0182*/ 	.byte	0x04
	.zero		1


	//   ....[9]....
        /*0184*/ 	.word	0x000007c0
        /*0188*/ 	.word	0x000000ff
        /*018c*/ 	.word	0x00000050
        /*0190*/ 	.short	0x0100
        /*0192*/ 	.byte	0x04
	.zero		1


	//   ....[10]....
        /*0194*/ 	.word	0x000007d0
        /*0198*/ 	.word	0x000000ff
        /*019c*/ 	.word	0x00000040
        /*01a0*/ 	.short	0x0100
        /*01a2*/ 	.byte	0x04
	.zero		1


	//   ....[11]....
        /*01a4*/ 	.word	0x000007e0
        /*01a8*/ 	.word	0x000000ff
        /*01ac*/ 	.word	0x00000058
        /*01b0*/ 	.short	0x0100
        /*01b2*/ 	.byte	0x04
	.zero		1


	//   ....[12]....
        /*01b4*/ 	.word	0x000008d0
        /*01b8*/ 	.word	0x000000ff
        /*01bc*/ 	.word	0x00000060
        /*01c0*/ 	.short	0x0100
        /*01c2*/ 	.byte	0x06
	.zero		1


	//   ....[13]....
        /*01c4*/ 	.word	0x000008e0
        /*01c8*/ 	.word	0x000000ff
        /*01cc*/ 	.word	0x00000068
        /*01d0*/ 	.short	0x0100
        /*01d2*/ 	.byte	0x06
	.zero		1


	//   ....[14]....
        /*01d4*/ 	.word	0x00000a20
        /*01d8*/ 	.word	0x000000ff
        /*01dc*/ 	.word	0x00000070
        /*01e0*/ 	.short	0x0100
        /*01e2*/ 	.byte	0x06
	.zero		1


	//   ....[15]....
        /*01e4*/ 	.word	0x00000a30
        /*01e8*/ 	.word	0x000000ff
        /*01ec*/ 	.word	0x00000080
        /*01f0*/ 	.short	0x0100
        /*01f2*/ 	.byte	0x06
	.zero		1


	//   ....[16]....
        /*01f4*/ 	.word	0x00000a40
        /*01f8*/ 	.word	0x000000ff
        /*01fc*/ 	.word	0x00000078
        /*0200*/ 	.short	0x0100
        /*0202*/ 	.byte	0x06
	.zero		1


	//   ....[17]....
        /*0204*/ 	.word	0x00000a50
        /*0208*/ 	.word	0x000000ff
        /*020c*/ 	.word	0x00000088
        /*0210*/ 	.short	0x0100
        /*0212*/ 	.byte	0x06
	.zero		1


	//   ....[18]....
        /*0214*/ 	.word	0x00000b80
        /*0218*/ 	.word	0x000000ff
        /*021c*/ 	.word	0x00000090
        /*0220*/ 	.short	0x0100
        /*0222*/ 	.byte	0x04
	.zero		1


	//   ....[19]....
        /*0224*/ 	.word	0x00000b90
        /*0228*/ 	.word	0x000000ff
        /*022c*/ 	.word	0x000000b0
        /*0230*/ 	.short	0x0100
        /*0232*/ 	.byte	0x04
	.zero		1


	//   ....[20]....
        /*0234*/ 	.word	0x00000ba0
        /*0238*/ 	.word	0x000000ff
        /*023c*/ 	.word	0x00000098
        /*0240*/ 	.short	0x0100
        /*0242*/ 	.byte	0x04
	.zero		1


	//   ....[21]....
        /*0244*/ 	.word	0x00000bb0
        /*0248*/ 	.word	0x000000ff
        /*024c*/ 	.word	0x000000b8
        /*0250*/ 	.short	0x0100
        /*0252*/ 	.byte	0x04
	.zero		1


	//   ....[22]....
        /*0254*/ 	.word	0x00000bc0
        /*0258*/ 	.word	0x000000ff
        /*025c*/ 	.word	0x000000a0
        /*0260*/ 	.short	0x0100
        /*0262*/ 	.byte	0x04
	.zero		1


	//   ....[23]....
        /*0264*/ 	.word	0x00000bd0
        /*0268*/ 	.word	0x000000ff
        /*026c*/ 	.word	0x000000c0
        /*0270*/ 	.short	0x0100
        /*0272*/ 	.byte	0x04
	.zero		1


	//   ....[24]....
        /*0274*/ 	.word	0x00000be0
        /*0278*/ 	.word	0x000000ff
        /*027c*/ 	.word	0x000000a8
        /*0280*/ 	.short	0x0100
        /*0282*/ 	.byte	0x04
	.zero		1


	//   ....[25]....
        /*0284*/ 	.word	0x00000bf0
        /*0288*/ 	.word	0x000000ff
        /*028c*/ 	.word	0x000000c8
        /*0290*/ 	.short	0x0100
        /*0292*/ 	.byte	0x04
	.zero		1


	//   ....[26]....
        /*0294*/ 	.word	0x00000ce0
        /*0298*/ 	.word	0x000000ff
        /*029c*/ 	.word	0x000000d0
        /*02a0*/ 	.short	0x0100
        /*02a2*/ 	.byte	0x04
	.zero		1


	//   ....[27]....
        /*02a4*/ 	.word	0x00000cf0
        /*02a8*/ 	.word	0x000000ff
        /*02ac*/ 	.word	0x000000e0
        /*02b0*/ 	.short	0x0100
        /*02b2*/ 	.byte	0x04
	.zero		1


	//   ....[28]....
        /*02b4*/ 	.word	0x00000d00
        /*02b8*/ 	.word	0x000000ff
        /*02bc*/ 	.word	0x000000d8
        /*02c0*/ 	.short	0x0100
        /*02c2*/ 	.byte	0x04
	.zero		1


	//   ....[29]....
        /*02c4*/ 	.word	0x00000d10
        /*02c8*/ 	.word	0x000000ff
        /*02cc*/ 	.word	0x000000e8
        /*02d0*/ 	.short	0x0100
        /*02d2*/ 	.byte	0x04
	.zero		1


	//   ....[30]....
        /*02d4*/ 	.word	0x00001870
        /*02d8*/ 	.word	0x00000000
        /*02dc*/ 	.word	0x000000e0
        /*02e0*/ 	.short	0x010a
        /*02e2*/ 	.byte	0xff
	.zero		1


	//   ....[31]....
        /*02e4*/ 	.word	0x000018a0
        /*02e8*/ 	.word	0x00000000
        /*02ec*/ 	.word	0x000000d0
        /*02f0*/ 	.short	0x0101
        /*02f2*/ 	.byte	0xff
	.zero		1


	//   ....[32]....
        /*02f4*/ 	.word	0x00001970
        /*02f8*/ 	.word	0x000000ff
        /*02fc*/ 	.word	0x00000018
        /*0300*/ 	.short	0x010a
        /*0302*/ 	.byte	0x04
	.zero		1


	//   ....[33]....
        /*0304*/ 	.word	0x000019f0
        /*0308*/ 	.word	0x000000ff
        /*030c*/ 	.word	0x00000018
        /*0310*/ 	.short	0x010a
        /*0312*/ 	.byte	0x21
	.zero		1


	//   ....[34]....
        /*0314*/ 	.word	0x00001b90
        /*0318*/ 	.word	0x000000ff
        /*031c*/ 	.word	0x00000018
        /*0320*/ 	.short	0x010a
        /*0322*/ 	.byte	0x08
	.zero		1


	//   ....[35]....
        /*0324*/ 	.word	0x00001ca0
        /*0328*/ 	.word	0x000000ff
        /*032c*/ 	.word	0x00000068
        /*0330*/ 	.short	0x0101
        /*0332*/ 	.byte	0x06
	.zero		1


	//   ....[36]....
        /*0334*/ 	.word	0x00001cc0
        /*0338*/ 	.word	0x000000ff
        /*033c*/ 	.word	0x00000018
        /*0340*/ 	.short	0x010a
        /*0342*/ 	.byte	0x04
	.zero		1


	//   ....[37]....
        /*0344*/ 	.word	0x00001d40
        /*0348*/ 	.word	0x000000ff
        /*034c*/ 	.word	0x00000018
        /*0350*/ 	.short	0x010a
        /*0352*/ 	.byte	0x11
	.zero		1


	//   ....[38]....
        /*0354*/ 	.word	0x00001ee0
        /*0358*/ 	.word	0x000000ff
        /*035c*/ 	.word	0x00000018
        /*0360*/ 	.short	0x010a
        /*0362*/ 	.byte	0x07
	.zero		1


	//   ....[39]....
        /*0364*/ 	.word	0x00002020
        /*0368*/ 	.word	0x00000003
        /*036c*/ 	.word	0x00000070
        /*0370*/ 	.short	0x010a
        /*0372*/ 	.byte	0xff
	.zero		1


	//   ....[40]....
        /*0374*/ 	.word	0x00002170
        /*0378*/ 	.word	0x00000000
        /*037c*/ 	.word	0x00000000
        /*0380*/ 	.short	0x0101
        /*0382*/ 	.byte	0xff
	.zero		1


	//   ....[41]....
        /*0384*/ 	.word	0x00002730
        /*0388*/ 	.word	0x000000ff
        /*038c*/ 	.word	0x00000000
        /*0390*/ 	.short	0x010a
        /*0392*/ 	.byte	0x04
	.zero		1


	//   ....[42]....
        /*0394*/ 	.word	0x000027c0
        /*0398*/ 	.word	0x000000ff
        /*039c*/ 	.word	0x00000000
        /*03a0*/ 	.short	0x010a
        /*03a2*/ 	.byte	0x05
	.zero		1


	//   ....[43]....
        /*03a4*/ 	.word	0x00002860
        /*03a8*/ 	.word	0x00000000
        /*03ac*/ 	.word	0x00000000
        /*03b0*/ 	.short	0x010a
        /*03b2*/ 	.byte	0xff
	.zero		1


	//   ....[44]....
        /*03b4*/ 	.word	0x00002980
        /*03b8*/ 	.word	0x00000002
        /*03bc*/ 	.word	0x000000d0
        /*03c0*/ 	.short	0x010a
        /*03c2*/ 	.byte	0xff
	.zero		1


	//   ....[45]....
        /*03c4*/ 	.word	0x000029f0
        /*03c8*/ 	.word	0x00000002
        /*03cc*/ 	.word	0x00000000
        /*03d0*/ 	.short	0x0101
        /*03d2*/ 	.byte	0xff
	.zero		1


	//   ....[46]....
        /*03d4*/ 	.word	0x00002a10
        /*03d8*/ 	.word	0x000000ff
        /*03dc*/ 	.word	0x00000080
        /*03e0*/ 	.short	0x010a
        /*03e2*/ 	.byte	0x04
	.zero		1


	//   ....[47]....
        /*03e4*/ 	.word	0x00002b30
        /*03e8*/ 	.word	0x00000002
        /*03ec*/ 	.word	0x00000070
        /*03f0*/ 	.short	0x010a
        /*03f2*/ 	.byte	0xff
	.zero		1


	//   ....[48]....
        /*03f4*/ 	.word	0x00002c30
        /*03f8*/ 	.word	0x00000002
        /*03fc*/ 	.word	0x00000000
        /*0400*/ 	.short	0x0101
        /*0402*/ 	.byte	0xff
	.zero		1


	//   ....[49]....
        /*0404*/ 	.word	0x00002cc0
        /*0408*/ 	.word	0x000000ff
        /*040c*/ 	.word	0x00000080
        /*0410*/ 	.short	0x0106
        /*0412*/ 	.byte	0x04
	.zero		1


	//   ....[50]....
        /*0414*/ 	.word	0x00002ce0
        /*0418*/ 	.word	0x000000ff
        /*041c*/ 	.word	0x00000080
        /*0420*/ 	.short	0x010a
        /*0422*/ 	.byte	0x04
	.zero		1


	//   ....[51]....
        /*0424*/ 	.word	0x00002d70
        /*0428*/ 	.word	0x000000ff
        /*042c*/ 	.word	0x00000080
        /*0430*/ 	.short	0x0106
        /*0432*/ 	.byte	0x07
	.zero		1


	//   ....[52]....
        /*0434*/ 	.word	0x00002db0
        /*0438*/ 	.word	0x00000000
        /*043c*/ 	.word	0x00000080
        /*0440*/ 	.short	0x010a
        /*0442*/ 	.byte	0xff
	.zero		1


	//   ....[53]....
        /*0444*/ 	.word	0x00003300
        /*0448*/ 	.word	0x00000000
        /*044c*/ 	.word	0x00000070
        /*0450*/ 	.short	0x010a
        /*0452*/ 	.byte	0xff
	.zero		1


	//   ....[54]....
        /*0454*/ 	.word	0x00003400
        /*0458*/ 	.word	0x00000003
        /*045c*/ 	.word	0x00000000
        /*0460*/ 	.short	0x0101
        /*0462*/ 	.byte	0xff
	.zero		1


	//   ....[55]....
        /*0464*/ 	.word	0x00003410
        /*0468*/ 	.word	0x000000ff
        /*046c*/ 	.word	0x00000000
        /*0470*/ 	.short	0x010a
        /*0472*/ 	.byte	0x04
	.zero		1


	//   ....[56]....
        /*0474*/ 	.word	0x00003490
        /*0478*/ 	.word	0x000000ff
        /*047c*/ 	.word	0x000000b0
        /*0480*/ 	.short	0x010a
        /*0482*/ 	.byte	0x1f
	.zero		1


	//   ....[57]....
        /*0484*/ 	.word	0x00003570
        /*0488*/ 	.word	0x000000ff
        /*048c*/ 	.word	0x00000000
        /*0490*/ 	.short	0x010a
        /*0492*/ 	.byte	0x05
	.zero		1


	//   ....[58]....
        /*0494*/ 	.word	0x000036b0
        /*0498*/ 	.word	0x000000ff
        /*049c*/ 	.word	0x00000000
        /*04a0*/ 	.short	0x010a
        /*04a2*/ 	.byte	0x04
	.zero		1


	//   ....[59]....
        /*04a4*/ 	.word	0x00003940
        /*04a8*/ 	.word	0x000000ff
        /*04ac*/ 	.word	0x00000000
        /*04b0*/ 	.short	0x010a
        /*04b2*/ 	.byte	0x04
	.zero		1


	//   ....[60]....
        /*04b4*/ 	.word	0x000039d0
        /*04b8*/ 	.word	0x000000ff
        /*04bc*/ 	.word	0x00000000
        /*04c0*/ 	.short	0x010a
        /*04c2*/ 	.byte	0x05
	.zero		1


	//   ....[61]....
        /*04c4*/ 	.word	0x00003a60
        /*04c8*/ 	.word	0x000000ff
        /*04cc*/ 	.word	0x00000000
        /*04d0*/ 	.short	0x010a
        /*04d2*/ 	.byte	0x05
	.zero		1


	//   ....[62]....
        /*04d4*/ 	.word	0x00003af0
        /*04d8*/ 	.word	0x000000ff
        /*04dc*/ 	.word	0x00000000
        /*04e0*/ 	.short	0x010a
        /*04e2*/ 	.byte	0x04
	.zero		1


	//   ....[63]....
        /*04e4*/ 	.word	0x00003f80
        /*04e8*/ 	.word	0x0000000c
        /*04ec*/ 	.word	0x00000070
        /*04f0*/ 	.short	0x010a
        /*04f2*/ 	.byte	0xff
	.zero		1


	//   ....[64]....
        /*04f4*/ 	.word	0x000040f0
        /*04f8*/ 	.word	0x00000000
        /*04fc*/ 	.word	0x00000000
        /*0500*/ 	.short	0x0101
        /*0502*/ 	.byte	0xff
	.zero		1


	//   ....[65]....
        /*0504*/ 	.word	0x00004570
        /*0508*/ 	.word	0x000000ff
        /*050c*/ 	.word	0x00000068
        /*0510*/ 	.short	0x010a
        /*0512*/ 	.byte	0x18
	.zero		1


	//   ....[66]....
        /*0514*/ 	.word	0x00004730
        /*0518*/ 	.word	0x000000ff
        /*051c*/ 	.word	0x00000048
        /*0520*/ 	.short	0x010a
        /*0522*/ 	.byte	0x04
	.zero		1


	//   ....[67]....
        /*0524*/ 	.word	0x00004900
        /*0528*/ 	.word	0x000000ff
        /*052c*/ 	.word	0x00000030
        /*0530*/ 	.short	0x010b
        /*0532*/ 	.byte	0x04
	.zero		1


	//   ....[68]....
        /*0534*/ 	.word	0x00004910
        /*0538*/ 	.word	0x000000ff
        /*053c*/ 	.word	0x00000000
        /*0540*/ 	.short	0x0101
        /*0542*/ 	.byte	0x14
	.zero		1


	//   ....[69]....
        /*0544*/ 	.word	0x00004920
        /*0548*/ 	.word	0x000000ff
        /*054c*/ 	.word	0x00000048
        /*0550*/ 	.short	0x010a
        /*0552*/ 	.byte	0x05
	.zero		1


	//   ....[70]....
        /*0554*/ 	.word	0x00004b10
        /*0558*/ 	.word	0x000000ff
        /*055c*/ 	.word	0x00000030
        /*0560*/ 	.short	0x010b
        /*0562*/ 	.byte	0x05
	.zero		1


	//   ....[71]....
        /*0564*/ 	.word	0x00004b20
        /*0568*/ 	.word	0x000000ff
        /*056c*/ 	.word	0x00000000
        /*0570*/ 	.short	0x0101
        /*0572*/ 	.byte	0x04
	.zero		1


	//   ....[72]....
        /*0574*/ 	.word	0x00004bc0
        /*0578*/ 	.word	0x000000ff
        /*057c*/ 	.word	0x00000000
        /*0580*/ 	.short	0x010a
        /*0582*/ 	.byte	0x04
	.zero		1


	//   ....[73]....
        /*0584*/ 	.word	0x00004c50
        /*0588*/ 	.word	0x000000ff
        /*058c*/ 	.word	0x00000000
        /*0590*/ 	.short	0x010a
        /*0592*/ 	.byte	0x05
	.zero		1


	//   ....[74]....
        /*0594*/ 	.word	0x00004cf0
        /*0598*/ 	.word	0x00000000
        /*059c*/ 	.word	0x00000000
        /*05a0*/ 	.short	0x010a
        /*05a2*/ 	.byte	0xff
	.zero		1


	//   ....[75]....
        /*05a4*/ 	.word	0x00005050
        /*05a8*/ 	.word	0x00000000
        /*05ac*/ 	.word	0x00000070
        /*05b0*/ 	.short	0x010a
        /*05b2*/ 	.byte	0xff
	.zero		1


	//   ....[76]....
        /*05b4*/ 	.word	0x00005120
        /*05b8*/ 	.word	0x00000000
        /*05bc*/ 	.word	0x00000000
        /*05c0*/ 	.short	0x0101
        /*05c2*/ 	.byte	0xff
	.zero		1


	//   ....[77]....
        /*05c4*/ 	.word	0x00005d30
        /*05c8*/ 	.word	0x00000002
        /*05cc*/ 	.word	0x00000030
        /*05d0*/ 	.short	0x010a
        /*05d2*/ 	.byte	0xff
	.zero		1


	//   ....[78]....
        /*05d4*/ 	.word	0x00005d70
        /*05d8*/ 	.word	0x0000001b
        /*05dc*/ 	.word	0x00000090
        /*05e0*/ 	.short	0x010a
        /*05e2*/ 	.byte	0xff
	.zero		1


	//   ....[79]....
        /*05e4*/ 	.word	0x00005e60
        /*05e8*/ 	.word	0x00000002
        /*05ec*/ 	.word	0x00000030
        /*05f0*/ 	.short	0x010a
        /*05f2*/ 	.byte	0xff
	.zero		1


	//   ....[80]....
        /*05f4*/ 	.word	0x00005ff0
        /*05f8*/ 	.word	0x0000001b
        /*05fc*/ 	.word	0x00000090
        /*0600*/ 	.short	0x010a
        /*0602*/ 	.byte	0xff
	.zero		1


	//   ....[81]....
        /*0604*/ 	.word	0x000067c0
        /*0608*/ 	.word	0x00000000
        /*060c*/ 	.word	0x00000000
        /*0610*/ 	.short	0x0101
        /*0612*/ 	.byte	0xff
	.zero		1


	//   ....[82]....
        /*0614*/ 	.word	0x000067d0
        /*0618*/ 	.word	0x00000002
        /*061c*/ 	.word	0x00000030
        /*0620*/ 	.short	0x010a
        /*0622*/ 	.byte	0xff
	.zero		1


	//   ....[83]....
        /*0624*/ 	.word	0x00006890
        /*0628*/ 	.word	0x00000002
        /*062c*/ 	.word	0x00000030
        /*0630*/ 	.short	0x010a
        /*0632*/ 	.byte	0xff
	.zero		1


	//   ....[84]....
        /*0634*/ 	.word	0x00006c30
        /*0638*/ 	.word	0x000000ff
        /*063c*/ 	.word	0x00000000
        /*0640*/ 	.short	0x0101
        /*0642*/ 	.byte	0x04
	.zero		1


	//   ....[85]....
        /*0644*/ 	.word	0x00007190
        /*0648*/ 	.word	0x00000000
        /*064c*/ 	.word	0x00000000
        /*0650*/ 	.short	0x0101
        /*0652*/ 	.byte	0xff
	.zero		1


	//   ....[86]....
        /*0654*/ 	.word	0x00007440
        /*0658*/ 	.word	0x000000ff
        /*065c*/ 	.word	0x00000000
        /*0660*/ 	.short	0x0101
        /*0662*/ 	.byte	0x04
	.zero		1


	//   ....[87]....
        /*0664*/ 	.word	0x00007460
        /*0668*/ 	.word	0x00000000
        /*066c*/ 	.word	0x000000e0
        /*0670*/ 	.short	0x010a
        /*0672*/ 	.byte	0xff
	.zero		1


	//   ....[88]....
        /*0674*/ 	.word	0x000074c0
        /*0678*/ 	.word	0x00000000
        /*067c*/ 	.word	0x00000018
        /*0680*/ 	.short	0x010a
        /*0682*/ 	.byte	0xff
	.zero		1


	//   ....[89]....
        /*0684*/ 	.word	0x00007520
        /*0688*/ 	.word	0x00000000
        /*068c*/ 	.word	0x00000018
        /*0690*/ 	.short	0x010a
        /*0692*/ 	.byte	0xff
	.zero		1


	//   ....[90]....
        /*0694*/ 	.word	0x00007570
        /*0698*/ 	.word	0x00000003
        /*069c*/ 	.word	0x00000070
        /*06a0*/ 	.short	0x010a
        /*06a2*/ 	.byte	0xff
	.zero		1


	//   ....[91]....
        /*06a4*/ 	.word	0x000075d0
        /*06a8*/ 	.word	0x00000000
        /*06ac*/ 	.word	0x00000000
        /*06b0*/ 	.short	0x010a
        /*06b2*/ 	.byte	0xff
	.zero		1


	//   ....[92]....
        /*06b4*/ 	.word	0x00007630
        /*06b8*/ 	.word	0x00000000
        /*06bc*/ 	.word	0x00000000
        /*06c0*/ 	.short	0x010a
        /*06c2*/ 	.byte	0xff
	.zero		1


	//   ....[93]....
        /*06c4*/ 	.word	0x00007680
        /*06c8*/ 	.word	0x00000002
        /*06cc*/ 	.word	0x000000d0
        /*06d0*/ 	.short	0x010a
        /*06d2*/ 	.byte	0xff
	.zero		1


	//   ....[94]....
        /*06d4*/ 	.word	0x000076e0
        /*06d8*/ 	.word	0x00000002
        /*06dc*/ 	.word	0x00000080
        /*06e0*/ 	.short	0x010a
        /*06e2*/ 	.byte	0xff
	.zero		1


	//   ....[95]....
        /*06e4*/ 	.word	0x00007730
        /*06e8*/ 	.word	0x00000002
        /*06ec*/ 	.word	0x00000070
        /*06f0*/ 	.short	0x010a
        /*06f2*/ 	.byte	0xff
	.zero		1


	//   ....[96]....
        /*06f4*/ 	.word	0x00007790
        /*06f8*/ 	.word	0x00000000
        /*06fc*/ 	.word	0x00000080
        /*0700*/ 	.short	0x010a
        /*0702*/ 	.byte	0xff
	.zero		1


	//   ....[97]....
        /*0704*/ 	.word	0x000077e0
        /*0708*/ 	.word	0x00000000
        /*070c*/ 	.word	0x00000070
        /*0710*/ 	.short	0x010a
        /*0712*/ 	.byte	0xff
	.zero		1


	//   ....[98]....
        /*0714*/ 	.word	0x00007840
        /*0718*/ 	.word	0x00000002
        /*071c*/ 	.word	0x000000b0
        /*0720*/ 	.short	0x010a
        /*0722*/ 	.byte	0xff
	.zero		1


	//   ....[99]....
        /*0724*/ 	.word	0x000078a0
        /*0728*/ 	.word	0x00000000
        /*072c*/ 	.word	0x00000000
        /*0730*/ 	.short	0x010a
        /*0732*/ 	.byte	0xff
	.zero		1


	//   ....[100]....
        /*0734*/ 	.word	0x00007900
        /*0738*/ 	.word	0x00000000
        /*073c*/ 	.word	0x00000000
        /*0740*/ 	.short	0x010a
        /*0742*/ 	.byte	0xff
	.zero		1


	//   ....[101]....
        /*0744*/ 	.word	0x00007960
        /*0748*/ 	.word	0x00000000
        /*074c*/ 	.word	0x00000000
        /*0750*/ 	.short	0x010a
        /*0752*/ 	.byte	0xff
	.zero		1


	//   ....[102]....
        /*0754*/ 	.word	0x000079c0
        /*0758*/ 	.word	0x00000000
        /*075c*/ 	.word	0x00000000
        /*0760*/ 	.short	0x010a
        /*0762*/ 	.byte	0xff
	.zero		1


	//   ....[103]....
        /*0764*/ 	.word	0x00007a20
        /*0768*/ 	.word	0x00000000
        /*076c*/ 	.word	0x00000000
        /*0770*/ 	.short	0x010a
        /*0772*/ 	.byte	0xff
	.zero		1


	//   ....[104]....
        /*0774*/ 	.word	0x00007a70
        /*0778*/ 	.word	0x0000000c
        /*077c*/ 	.word	0x00000070
        /*0780*/ 	.short	0x010a
        /*0782*/ 	.byte	0xff
	.zero		1


	//   ....[105]....
        /*0784*/ 	.word	0x00007ad0
        /*0788*/ 	.word	0x00000000
        /*078c*/ 	.word	0x00000068
        /*0790*/ 	.short	0x010a
        /*0792*/ 	.byte	0xff
	.zero		1


	//   ....[106]....
        /*0794*/ 	.word	0x00007b30
        /*0798*/ 	.word	0x00000000
        /*079c*/ 	.word	0x00000048
        /*07a0*/ 	.short	0x010a
        /*07a2*/ 	.byte	0xff
	.zero		1


	//   ....[107]....
        /*07a4*/ 	.word	0x00007b90
        /*07a8*/ 	.word	0x00000006
        /*07ac*/ 	.word	0x00000048
        /*07b0*/ 	.short	0x010a
        /*07b2*/ 	.byte	0xff
	.zero		1


	//   ....[108]....
        /*07b4*/ 	.word	0x00007bf0
        /*07b8*/ 	.word	0x00000000
        /*07bc*/ 	.word	0x00000000
        /*07c0*/ 	.short	0x010a
        /*07c2*/ 	.byte	0xff
	.zero		1


	//   ....[109]....
        /*07c4*/ 	.word	0x00007c50
        /*07c8*/ 	.word	0x00000000
        /*07cc*/ 	.word	0x00000000
        /*07d0*/ 	.short	0x010a
        /*07d2*/ 	.byte	0xff
	.zero		1


	//   ....[110]....
        /*07d4*/ 	.word	0x00007ca0
        /*07d8*/ 	.word	0x00000000
        /*07dc*/ 	.word	0x00000070
        /*07e0*/ 	.short	0x010a
        /*07e2*/ 	.byte	0xff
	.zero		1


	//   ....[111]....
        /*07e4*/ 	.word	0x00007cf0
        /*07e8*/ 	.word	0x00000002
        /*07ec*/ 	.word	0x00000030
        /*07f0*/ 	.short	0x010a
        /*07f2*/ 	.byte	0xff
	.zero		1


	//   ....[112]....
        /*07f4*/ 	.word	0x00007d40
        /*07f8*/ 	.word	0x0000001b
        /*07fc*/ 	.word	0x00000090
        /*0800*/ 	.short	0x010a
        /*0802*/ 	.byte	0xff
	.zero		1


	//   ....[113]....
        /*0804*/ 	.word	0x00007d90
        /*0808*/ 	.word	0x00000002
        /*080c*/ 	.word	0x00000030
        /*0810*/ 	.short	0x010a
        /*0812*/ 	.byte	0xff
	.zero		1


	//----- nvinfo : EIATTR_NUM_MBARRIERS
	.align		4
.L_47:
        /*0814*/ 	.byte	0x03, 0x38
        /*0816*/ 	.short	0x001e


	//----- nvinfo : EIATTR_EXIT_INSTR_OFFSETS
	.align		4
        /*0818*/ 	.byte	0x04, 0x1c
        /*081a*/ 	.short	(.L_49 - .L_48)


	//   ....[0]....
.L_48:
        /*081c*/ 	.word	0x00002890


	//   ....[1]....
        /*0820*/ 	.word	0x00002d80


	//   ....[2]....
        /*0824*/ 	.word	0x00002de0


	//   ....[3]....
        /*0828*/ 	.word	0x00003d50


	//   ....[4]....
        /*082c*/ 	.word	0x00004d20


	//   ....[5]....
        /*0830*/ 	.word	0x00004d60


	//   ....[6]....
        /*0834*/ 	.word	0x00007330


	//   ....[7]....
        /*0838*/ 	.word	0x000073b0


	//   ....[8]....
        /*083c*/ 	.word	0x000073e0


	//   ....[9]....
        /*0840*/ 	.word	0x00007450


	//----- nvinfo : EIATTR_MAX_THREADS
	.align		4
.L_49:
        /*0844*/ 	.byte	0x04, 0x05
        /*0846*/ 	.short	(.L_51 - .L_50)
.L_50:
        /*0848*/ 	.word	0x00000100
        /*084c*/ 	.word	0x00000001
        /*0850*/ 	.word	0x00000001


	//----- nvinfo : EIATTR_CRS_STACK_SIZE
	.align		4
.L_51:
        /*0854*/ 	.byte	0x04, 0x1e
        /*0856*/ 	.short	(.L_53 - .L_52)
.L_52:
        /*0858*/ 	.word	0x00000000


	//----- nvinfo : EIATTR_CBANK_PARAM_SIZE
	.align		4
.L_53:
        /*085c*/ 	.byte	0x03, 0x19
        /*085e*/ 	.short	0x0800


	//----- nvinfo : EIATTR_PARAM_CBANK
	.align		4
        /*0860*/ 	.byte	0x04, 0x0a
        /*0862*/ 	.short	(.L_55 - .L_54)
	.align		4
.L_54:
        /*0864*/ 	.word	index@(.nv.constant0._ZN7cutlass13device_kernelINS_4gemm6kernel13GemmUniversalIN4cute5tupleIJiiiiEEENS1_10collective13CollectiveMmaINS1_35MainloopSm100TmaUmmaWarpSpecializedILi3ELi2ELi4ENS5_IJNS4_1CILi1EEENSA_ILi2EEESB_EEEEENS5_IJNSA_ILi64EEESF_SF_EEENS_10bfloat16_tENS5_IJlSB_lEEESH_SI_NS4_8TiledMMAINS4_8MMA_AtomIJNS4_20SM100_MMA_F16BF16_SSISH_SH_fLi64ELi64ELNS4_4UMMA5MajorE0ELSN_0ELNSM_7ScaleInE0ELSO_0EEEEEENS4_6LayoutINS5_IJSB_SB_SB_EEENS5_IJNSA_ILi0EEEST_ST_EEEEENS5_IJNS4_10UnderscoreESW_SW_EEEEENS4_23SM90_TMA_LOAD_MULTICASTENS4_14ComposedLayoutINS4_7SwizzleILi3ELi4ELi3EEENS4_18smem_ptr_flag_bitsILi16EEENSR_INS5_IJNSA_ILi8EEESF_EEENS5_IJSF_SB_EEEEEEEvNS4_8identityENS4_13SM90_TMA_LOADES19_vS1A_EENS_8epilogue10collective18CollectiveEpilogueINS1D_23Sm100TmaWarpSpecializedILi3ELi2ELi16ELb1ELb0EEEJSG_NS5_IJNSR_ISF_SB_EENSR_INSA_ILi32EEESB_EEEEESH_SI_SH_SI_NS1D_6fusion15FusionCallbacksIS1H_NS1M_17LinearCombinationISH_fSH_fLNS_15FloatRoundStyleE2EEESG_S1L_JEEENS4_5SM1004TMEM4LOAD26SM100_TMEM_LOAD_16dp256b4xES1B_NS10_INS11_ILi2ELi4ELi3EEES14_NSR_INS5_IJS15_S1J_EEENS5_IJS1J_SB_EEEEEEENS4_17SM75_U32x4_LDSM_NENS4_14SM90_TMA_STOREES20_NS4_17SM90_U32x4_STSM_NENS4_39AutoVectorizingCopyWithAssumedAlignmentILi128EEEEEEvvEEEEvNT_6ParamsE)
        /*0868*/ 	.short	0x0380
        /*086a*/ 	.short	0x0800


	//----- nvinfo : EIATTR_SW_WAR
	.align		4
.L_55:
        /*086c*/ 	.byte	0x04, 0x36
        /*086e*/ 	.short	(.L_57 - .L_56)
.L_56:
        /*0870*/ 	.word	0x00000008
.L_57:


//--------------------- .nv.callgraph             --------------------------
	.section	.nv.callgraph,"",@"SHT_CUDA_CALLGRAPH"
	.align	4
	.sectionentsize	8
	.align		4
        /*0000*/ 	.word	0x00000000
	.align		4
        /*0004*/ 	.word	0xffffffff
	.align		4
        /*0008*/ 	.word	index@(_ZN7cutlass13device_kernelINS_4gemm6kernel13GemmUniversalIN4cute5tupleIJiiiiEEENS1_10collective13CollectiveMmaINS1_35MainloopSm100TmaUmmaWarpSpecializedILi3ELi2ELi4ENS5_IJNS4_1CILi1EEENSA_ILi2EEESB_EEEEENS5_IJNSA_ILi64EEESF_SF_EEENS_10bfloat16_tENS5_IJlSB_lEEESH_SI_NS4_8TiledMMAINS4_8MMA_AtomIJNS4_20SM100_MMA_F16BF16_SSISH_SH_fLi64ELi64ELNS4_4UMMA5MajorE0ELSN_0ELNSM_7ScaleInE0ELSO_0EEEEEENS4_6LayoutINS5_IJSB_SB_SB_EEENS5_IJNSA_ILi0EEEST_ST_EEEEENS5_IJNS4_10UnderscoreESW_SW_EEEEENS4_23SM90_TMA_LOAD_MULTICASTENS4_14ComposedLayoutINS4_7SwizzleILi3ELi4ELi3EEENS4_18smem_ptr_flag_bitsILi16EEENSR_INS5_IJNSA_ILi8EEESF_EEENS5_IJSF_SB_EEEEEEEvNS4_8identityENS4_13SM90_TMA_LOADES19_vS1A_EENS_8epilogue10collective18CollectiveEpilogueINS1D_23Sm100TmaWarpSpecializedILi3ELi2ELi16ELb1ELb0EEEJSG_NS5_IJNSR_ISF_SB_EENSR_INSA_ILi32EEESB_EEEEESH_SI_SH_SI_NS1D_6fusion15FusionCallbacksIS1H_NS1M_17LinearCombinationISH_fSH_fLNS_15FloatRoundStyleE2EEESG_S1L_JEEENS4_5SM1004TMEM4LOAD26SM100_TMEM_LOAD_16dp256b4xES1B_NS10_INS11_ILi2ELi4ELi3EEES14_NSR_INS5_IJS15_S1J_EEENS5_IJS1J_SB_EEEEEEENS4_17SM75_U32x4_LDSM_NENS4_14SM90_TMA_STOREES20_NS4_17SM90_U32x4_STSM_NENS4_39AutoVectorizingCopyWithAssumedAlignmentILi128EEEEEEvvEEEEvNT_6ParamsE)
	.align		4
        /*000c*/ 	.word	index@(__assertfail)
	.align		4
        /*0010*/ 	.word	0x00000000
	.align		4
        /*0014*/ 	.word	0xfffffffe
	.align		4
        /*0018*/ 	.word	0x00000000
	.align		4
        /*001c*/ 	.word	0xfffffffd
	.align		4
        /*0020*/ 	.word	0x00000000
	.align		4
        /*0024*/ 	.word	0xfffffffc


//--------------------- .nv.constant4             --------------------------
	.section	.nv.constant4,"a",@progbits
	.align	8
	.align		8
.nv.constant4:
        /*0000*/ 	.dword	__assertfail
	.align		8
        /*0008*/ 	.dword	__unnamed_1
	.align		8
        /*0010*/ 	.dword	__unnamed_2
	.align		8
        /*0018*/ 	.dword	_ZN39_INTERNAL_d57af26d_4_k_cu_e2852c48_61684cuda3std3__45__cpo5beginE
	.align		8
        /*0020*/ 	.dword	_ZN39_INTERNAL_d57af26d_4_k_cu_e2852c48_61684cuda3std3__45__cpo3endE
	.align		8
        /*0028*/ 	.dword	_ZN39_INTERNAL_d57af26d_4_k_cu_e2852c48_61684cuda3std3__45__cpo6cbeginE
	.align		8
        /*0030*/ 	.dword	_ZN39_INTERNAL_d57af26d_4_k_cu_e2852c48_61684cuda3std3__45__cpo4cendE
	.align		8
        /*0038*/ 	.dword	_ZN39_INTERNAL_d57af26d_4_k_cu_e2852c48_61684cuda3std3__441_GLOBAL__N__d57af26d_4_k_cu_e2852c48_61686ignoreE
	.align		8
        /*0040*/ 	.dword	_ZN39_INTERNAL_d57af26d_4_k_cu_e2852c48_61684cuda3std3__419piecewise_constructE
	.align		8
        /*0048*/ 	.dword	_ZN39_INTERNAL_d57af26d_4_k_cu_e2852c48_61684cuda3std3__48in_placeE
	.align		8
        /*0050*/ 	.dword	_ZN39_INTERNAL_d57af26d_4_k_cu_e2852c48_61684cuda3std6ranges3__45__cpo4swapE
	.align		8
        /*0058*/ 	.dword	_ZN39_INTERNAL_d57af26d_4_k_cu_e2852c48_61684cuda3std6ranges3__45__cpo9iter_moveE
	.align		8
        /*0060*/ 	.dword	_ZN39_INTERNAL_d57af26d_4_k_cu_e2852c48_61684cute7productE
	.align		8
        /*0068*/ 	.dword	_ZN39_INTERNAL_d57af26d_4_k_cu_e2852c48_61684cute1_E
	.align		8
        /*0070*/ 	.dword	$str$25
	.align		8
        /*0078*/ 	.dword	$str$26
	.align		8
        /*0080*/ 	.dword	$str$27
	.align		8
        /*0088*/ 	.dword	$str$28


//--------------------- .text._ZN7cutlass13device_kernelINS_4gemm6kernel13GemmUniversalIN4cute5tupleIJiiiiEEENS1_10collective13CollectiveMmaINS1_35MainloopSm100TmaUmmaWarpSpecializedILi3ELi2ELi4ENS5_IJNS4_1CILi1EEENSA_ILi2EEESB_EEEEENS5_IJNSA_ILi64EEESF_SF_EEENS_10bfloat16_tENS5_IJlSB_lEEESH_SI_NS4_8TiledMMAINS4_8MMA_AtomIJNS4_20SM100_MMA_F16BF16_SSISH_SH_fLi64ELi64ELNS4_4UMMA5MajorE0ELSN_0ELNSM_7ScaleInE0ELSO_0EEEEEENS4_6LayoutINS5_IJSB_SB_SB_EEENS5_IJNSA_ILi0EEEST_ST_EEEEENS5_IJNS4_10UnderscoreESW_SW_EEEEENS4_23SM90_TMA_LOAD_MULTICASTENS4_14ComposedLayoutINS4_7SwizzleILi3ELi4ELi3EEENS4_18smem_ptr_flag_bitsILi16EEENSR_INS5_IJNSA_ILi8EEESF_EEENS5_IJSF_SB_EEEEEEEvNS4_8identityENS4_13SM90_TMA_LOADES19_vS1A_EENS_8epilogue10collective18CollectiveEpilogueINS1D_23Sm100TmaWarpSpecializedILi3ELi2ELi16ELb1ELb0EEEJSG_NS5_IJNSR_ISF_SB_EENSR_INSA_ILi32EEESB_EEEEESH_SI_SH_SI_NS1D_6fusion15FusionCallbacksIS1H_NS1M_17LinearCombinationISH_fSH_fLNS_15FloatRoundStyleE2EEESG_S1L_JEEENS4_5SM1004TMEM4LOAD26SM100_TMEM_LOAD_16dp256b4xES1B_NS10_INS11_ILi2ELi4ELi3EEES14_NSR_INS5_IJS15_S1J_EEENS5_IJS1J_SB_EEEEEEENS4_17SM75_U32x4_LDSM_NENS4_14SM90_TMA_STOREES20_NS4_17SM90_U32x4_STSM_NENS4_39AutoVectorizingCopyWithAssumedAlignmentILi128EEEEEEvvEEEEvNT_6ParamsE --------------------------
	.section	.text._ZN7cutlass13device_kernelINS_4gemm6kernel13GemmUniversalIN4cute5tupleIJiiiiEEENS1_10collective13CollectiveMmaINS1_35MainloopSm100TmaUmmaWarpSpecializedILi3ELi2ELi4ENS5_IJNS4_1CILi1EEENSA_ILi2EEESB_EEEEENS5_IJNSA_ILi64EEESF_SF_EEENS_10bfloat16_tENS5_IJlSB_lEEESH_SI_NS4_8TiledMMAINS4_8MMA_AtomIJNS4_20SM100_MMA_F16BF16_SSISH_SH_fLi64ELi64ELNS4_4UMMA5MajorE0ELSN_0ELNSM_7ScaleInE0ELSO_0EEEEEENS4_6LayoutINS5_IJSB_SB_SB_EEENS5_IJNSA_ILi0EEEST_ST_EEEEENS5_IJNS4_10UnderscoreESW_SW_EEEEENS4_23SM90_TMA_LOAD_MULTICASTENS4_14ComposedLayoutINS4_7SwizzleILi3ELi4ELi3EEENS4_18smem_ptr_flag_bitsILi16EEENSR_INS5_IJNSA_ILi8EEESF_EEENS5_IJSF_SB_EEEEEEEvNS4_8identityENS4_13SM90_TMA_LOADES19_vS1A_EENS_8epilogue10collective18CollectiveEpilogueINS1D_23Sm100TmaWarpSpecializedILi3ELi2ELi16ELb1ELb0EEEJSG_NS5_IJNSR_ISF_SB_EENSR_INSA_ILi32EEESB_EEEEESH_SI_SH_SI_NS1D_6fusion15FusionCallbacksIS1H_NS1M_17LinearCombinationISH_fSH_fLNS_15FloatRoundStyleE2EEESG_S1L_JEEENS4_5SM1004TMEM4LOAD26SM100_TMEM_LOAD_16dp256b4xES1B_NS10_INS11_ILi2ELi4ELi3EEES14_NSR_INS5_IJS15_S1J_EEENS5_IJS1J_SB_EEEEEEENS4_17SM75_U32x4_LDSM_NENS4_14SM90_TMA_STOREES20_NS4_17SM90_U32x4_STSM_NENS4_39AutoVectorizingCopyWithAssumedAlignmentILi128EEEEEEvvEEEEvNT_6ParamsE,"ax",@progbits
	.align	128
.text._ZN7cutlass13device_kernelINS_4gemm6kernel13GemmUniversalIN4cute5tupleIJiiiiEEENS1_10collective13CollectiveMmaINS1_35MainloopSm100TmaUmmaWarpSpecializedILi3ELi2ELi4ENS5_IJNS4_1CILi1EEENSA_ILi2EEESB_EEEEENS5_IJNSA_ILi64EEESF_SF_EEENS_10bfloat16_tENS5_IJlSB_lEEESH_SI_NS4_8TiledMMAINS4_8MMA_AtomIJNS4_20SM100_MMA_F16BF16_SSISH_SH_fLi64ELi64ELNS4_4UMMA5MajorE0ELSN_0ELNSM_7ScaleInE0ELSO_0EEEEEENS4_6LayoutINS5_IJSB_SB_SB_EEENS5_IJNSA_ILi0EEEST_ST_EEEEENS5_IJNS4_10UnderscoreESW_SW_EEEEENS4_23SM90_TMA_LOAD_MULTICASTENS4_14ComposedLayoutINS4_7SwizzleILi3ELi4ELi3EEENS4_18smem_ptr_flag_bitsILi16EEENSR_INS5_IJNSA_ILi8EEESF_EEENS5_IJSF_SB_EEEEEEEvNS4_8identityENS4_13SM90_TMA_LOADES19_vS1A_EENS_8epilogue10collective18CollectiveEpilogueINS1D_23Sm100TmaWarpSpecializedILi3ELi2ELi16ELb1ELb0EEEJSG_NS5_IJNSR_ISF_SB_EENSR_INSA_ILi32EEESB_EEEEESH_SI_SH_SI_NS1D_6fusion15FusionCallbacksIS1H_NS1M_17LinearCombinationISH_fSH_fLNS_15FloatRoundStyleE2EEESG_S1L_JEEENS4_5SM1004TMEM4LOAD26SM100_TMEM_LOAD_16dp256b4xES1B_NS10_INS11_ILi2ELi4ELi3EEES14_NSR_INS5_IJS15_S1J_EEENS5_IJS1J_SB_EEEEEEENS4_17SM75_U32x4_LDSM_NENS4_14SM90_TMA_STOREES20_NS4_17SM90_U32x4_STSM_NENS4_39AutoVectorizingCopyWithAssumedAlignmentILi128EEEEEEvvEEEEvNT_6ParamsE:
        .type           _ZN7cutlass13device_kernelINS_4gemm6kernel13GemmUniversalIN4cute5tupleIJiiiiEEENS1_10collective13CollectiveMmaINS1_35MainloopSm100TmaUmmaWarpSpecializedILi3ELi2ELi4ENS5_IJNS4_1CILi1EEENSA_ILi2EEESB_EEEEENS5_IJNSA_ILi64EEESF_SF_EEENS_10bfloat16_tENS5_IJlSB_lEEESH_SI_NS4_8TiledMMAINS4_8MMA_AtomIJNS4_20SM100_MMA_F16BF16_SSISH_SH_fLi64ELi64ELNS4_4UMMA5MajorE0ELSN_0ELNSM_7ScaleInE0ELSO_0EEEEEENS4_6LayoutINS5_IJSB_SB_SB_EEENS5_IJNSA_ILi0EEEST_ST_EEEEENS5_IJNS4_10UnderscoreESW_SW_EEEEENS4_23SM90_TMA_LOAD_MULTICASTENS4_14ComposedLayoutINS4_7SwizzleILi3ELi4ELi3EEENS4_18smem_ptr_flag_bitsILi16EEENSR_INS5_IJNSA_ILi8EEESF_EEENS5_IJSF_SB_EEEEEEEvNS4_8identityENS4_13SM90_TMA_LOADES19_vS1A_EENS_8epilogue10collective18CollectiveEpilogueINS1D_23Sm100TmaWarpSpecializedILi3ELi2ELi16ELb1ELb0EEEJSG_NS5_IJNSR_ISF_SB_EENSR_INSA_ILi32EEESB_EEEEESH_SI_SH_SI_NS1D_6fusion15FusionCallbacksIS1H_NS1M_17LinearCombinationISH_fSH_fLNS_15FloatRoundStyleE2EEESG_S1L_JEEENS4_5SM1004TMEM4LOAD26SM100_TMEM_LOAD_16dp256b4xES1B_NS10_INS11_ILi2ELi4ELi3EEES14_NSR_INS5_IJS15_S1J_EEENS5_IJS1J_SB_EEEEEEENS4_17SM75_U32x4_LDSM_NENS4_14SM90_TMA_STOREES20_NS4_17SM90_U32x4_STSM_NENS4_39AutoVectorizingCopyWithAssumedAlignmentILi128EEEEEEvvEEEEvNT_6ParamsE,@function
        .size           _ZN7cutlass13device_kernelINS_4gemm6kernel13GemmUniversalIN4cute5tupleIJiiiiEEENS1_10collective13CollectiveMmaINS1_35MainloopSm100TmaUmmaWarpSpecializedILi3ELi2ELi4ENS5_IJNS4_1CILi1EEENSA_ILi2EEESB_EEEEENS5_IJNSA_ILi64EEESF_SF_EEENS_10bfloat16_tENS5_IJlSB_lEEESH_SI_NS4_8TiledMMAINS4_8MMA_AtomIJNS4_20SM100_MMA_F16BF16_SSISH_SH_fLi64ELi64ELNS4_4UMMA5MajorE0ELSN_0ELNSM_7ScaleInE0ELSO_0EEEEEENS4_6LayoutINS5_IJSB_SB_SB_EEENS5_IJNSA_ILi0EEEST_ST_EEEEENS5_IJNS4_10UnderscoreESW_SW_EEEEENS4_23SM90_TMA_LOAD_MULTICASTENS4_14ComposedLayoutINS4_7SwizzleILi3ELi4ELi3EEENS4_18smem_ptr_flag_bitsILi16EEENSR_INS5_IJNSA_ILi8EEESF_EEENS5_IJSF_SB_EEEEEEEvNS4_8identityENS4_13SM90_TMA_LOADES19_vS1A_EENS_8epilogue10collective18CollectiveEpilogueINS1D_23Sm100TmaWarpSpecializedILi3ELi2ELi16ELb1ELb0EEEJSG_NS5_IJNSR_ISF_SB_EENSR_INSA_ILi32EEESB_EEEEESH_SI_SH_SI_NS1D_6fusion15FusionCallbacksIS1H_NS1M_17LinearCombinationISH_fSH_fLNS_15FloatRoundStyleE2EEESG_S1L_JEEENS4_5SM1004TMEM4LOAD26SM100_TMEM_LOAD_16dp256b4xES1B_NS10_INS11_ILi2ELi4ELi3EEES14_NSR_INS5_IJS15_S1J_EEENS5_IJS1J_SB_EEEEEEENS4_17SM75_U32x4_LDSM_NENS4_14SM90_TMA_STOREES20_NS4_17SM90_U32x4_STSM_NENS4_39AutoVectorizingCopyWithAssumedAlignmentILi128EEEEEEvvEEEEvNT_6ParamsE,(.L_x_158 - _ZN7cutlass13device_kernelINS_4gemm6kernel13GemmUniversalIN4cute5tupleIJiiiiEEENS1_10collective13CollectiveMmaINS1_35MainloopSm100TmaUmmaWarpSpecializedILi3ELi2ELi4ENS5_IJNS4_1CILi1EEENSA_ILi2EEESB_EEEEENS5_IJNSA_ILi64EEESF_SF_EEENS_10bfloat16_tENS5_IJlSB_lEEESH_SI_NS4_8TiledMMAINS4_8MMA_AtomIJNS4_20SM100_MMA_F16BF16_SSISH_SH_fLi64ELi64ELNS4_4UMMA5MajorE0ELSN_0ELNSM_7ScaleInE0ELSO_0EEEEEENS4_6LayoutINS5_IJSB_SB_SB_EEENS5_IJNSA_ILi0EEEST_ST_EEEEENS5_IJNS4_10UnderscoreESW_SW_EEEEENS4_23SM90_TMA_LOAD_MULTICASTENS4_14ComposedLayoutINS4_7SwizzleILi3ELi4ELi3EEENS4_18smem_ptr_flag_bitsILi16EEENSR_INS5_IJNSA_ILi8EEESF_EEENS5_IJSF_SB_EEEEEEEvNS4_8identityENS4_13SM90_TMA_LOADES19_vS1A_EENS_8epilogue10collective18CollectiveEpilogueINS1D_23Sm100TmaWarpSpecializedILi3ELi2ELi16ELb1ELb0EEEJSG_NS5_IJNSR_ISF_SB_EENSR_INSA_ILi32EEESB_EEEEESH_SI_SH_SI_NS1D_6fusion15FusionCallbacksIS1H_NS1M_17LinearCombinationISH_fSH_fLNS_15FloatRoundStyleE2EEESG_S1L_JEEENS4_5SM1004TMEM4LOAD26SM100_TMEM_LOAD_16dp256b4xES1B_NS10_INS11_ILi2ELi4ELi3EEES14_NSR_INS5_IJS15_S1J_EEENS5_IJS1J_SB_EEEEEEENS4_17SM75_U32x4_LDSM_NENS4_14SM90_TMA_STOREES20_NS4_17SM90_U32x4_STSM_NENS4_39AutoVectorizingCopyWithAssumedAlignmentILi128EEEEEEvvEEEEvNT_6ParamsE)
        .other          _ZN7cutlass13device_kernelINS_4gemm6kernel13GemmUniversalIN4cute5tupleIJiiiiEEENS1_10collective13CollectiveMmaINS1_35MainloopSm100TmaUmmaWarpSpecializedILi3ELi2ELi4ENS5_IJNS4_1CILi1EEENSA_ILi2EEESB_EEEEENS5_IJNSA_ILi64EEESF_SF_EEENS_10bfloat16_tENS5_IJlSB_lEEESH_SI_NS4_8TiledMMAINS4_8MMA_AtomIJNS4_20SM100_MMA_F16BF16_SSISH_SH_fLi64ELi64ELNS4_4UMMA5MajorE0ELSN_0ELNSM_7ScaleInE0ELSO_0EEEEEENS4_6LayoutINS5_IJSB_SB_SB_EEENS5_IJNSA_ILi0EEEST_ST_EEEEENS5_IJNS4_10UnderscoreESW_SW_EEEEENS4_23SM90_TMA_LOAD_MULTICASTENS4_14ComposedLayoutINS4_7SwizzleILi3ELi4ELi3EEENS4_18smem_ptr_flag_bitsILi16EEENSR_INS5_IJNSA_ILi8EEESF_EEENS5_IJSF_SB_EEEEEEEvNS4_8identityENS4_13SM90_TMA_LOADES19_vS1A_EENS_8epilogue10collective18CollectiveEpilogueINS1D_23Sm100TmaWarpSpecializedILi3ELi2ELi16ELb1ELb0EEEJSG_NS5_IJNSR_ISF_SB_EENSR_INSA_ILi32EEESB_EEEEESH_SI_SH_SI_NS1D_6fusion15FusionCallbacksIS1H_NS1M_17LinearCombinationISH_fSH_fLNS_15FloatRoundStyleE2EEESG_S1L_JEEENS4_5SM1004TMEM4LOAD26SM100_TMEM_LOAD_16dp256b4xES1B_NS10_INS11_ILi2ELi4ELi3EEES14_NSR_INS5_IJS15_S1J_EEENS5_IJS1J_SB_EEEEEEENS4_17SM75_U32x4_LDSM_NENS4_14SM90_TMA_STOREES20_NS4_17SM90_U32x4_STSM_NENS4_39AutoVectorizingCopyWithAssumedAlignmentILi128EEEEEEvvEEEEvNT_6ParamsE,@"STO_CUDA_ENTRY STV_DEFAULT"
_ZN7cutlass13device_kernelINS_4gemm6kernel13GemmUniversalIN4cute5tupleIJiiiiEEENS1_10collective13CollectiveMmaINS1_35MainloopSm100TmaUmmaWarpSpecializedILi3ELi2ELi4ENS5_IJNS4_1CILi1EEENSA_ILi2EEESB_EEEEENS5_IJNSA_ILi64EEESF_SF_EEENS_10bfloat16_tENS5_IJlSB_lEEESH_SI_NS4_8TiledMMAINS4_8MMA_AtomIJNS4_20SM100_MMA_F16BF16_SSISH_SH_fLi64ELi64ELNS4_4UMMA5MajorE0ELSN_0ELNSM_7ScaleInE0ELSO_0EEEEEENS4_6LayoutINS5_IJSB_SB_SB_EEENS5_IJNSA_ILi0EEEST_ST_EEEEENS5_IJNS4_10UnderscoreESW_SW_EEEEENS4_23SM90_TMA_LOAD_MULTICASTENS4_14ComposedLayoutINS4_7SwizzleILi3ELi4ELi3EEENS4_18smem_ptr_flag_bitsILi16EEENSR_INS5_IJNSA_ILi8EEESF_EEENS5_IJSF_SB_EEEEEEEvNS4_8identityENS4_13SM90_TMA_LOADES19_vS1A_EENS_8epilogue10collective18CollectiveEpilogueINS1D_23Sm100TmaWarpSpecializedILi3ELi2ELi16ELb1ELb0EEEJSG_NS5_IJNSR_ISF_SB_EENSR_INSA_ILi32EEESB_EEEEESH_SI_SH_SI_NS1D_6fusion15FusionCallbacksIS1H_NS1M_17LinearCombinationISH_fSH_fLNS_15FloatRoundStyleE2EEESG_S1L_JEEENS4_5SM1004TMEM4LOAD26SM100_TMEM_LOAD_16dp256b4xES1B_NS10_INS11_ILi2ELi4ELi3EEES14_NSR_INS5_IJS15_S1J_EEENS5_IJS1J_SB_EEEEEEENS4_17SM75_U32x4_LDSM_NENS4_14SM90_TMA_STOREES20_NS4_17SM90_U32x4_STSM_NENS4_39AutoVectorizingCopyWithAssumedAlignmentILi128EEEEEEvvEEEEvNT_6ParamsE:
[----:B------:R-:W1:Y:S01]  /*0000*/  LDC R1, c[0x0][0x37c] ;  /* 0x0000df00ff017b82 */ /* 0x000e620000000800 */
[----:B------:R-:W2:Y:S01]  /*0010*/  S2R R55, SR_TID.X ;  /* 0x0000000000377919 */ /* 0x000ea20000002100 */
[----:B------:R-:W3:Y:S01]  /*0020*/  LDCU.64 UR8, c[0x0][0x890] ;  /* 0x00011200ff0877ac */ /* 0x000ee20008000a00 */
[----:B------:R-:W-:Y:S02]  /*0030*/  PRMT R45, RZ, 0x7610, R45 ;  /* 0x00007610ff2d7816 */ /* 0x000fe4000000002d */
[----:B------:R-:W-:Y:S01]  /*0040*/  ELECT P3, URZ, PT ;  /* 0x0000000000ff782f */ /* 0x000fe20003860000 */
[----:B---3--:R-:W-:-:S04]  /*0050*/  UISETP.NE.U32.AND UP0, UPT, UR8, URZ, UPT ;  /* 0x000000ff0800728c */ /* 0x008fc8000bf05070 */
[----:B------:R-:W-:Y:S01]  /*0060*/  UISETP.NE.AND.EX UP0, UPT, UR9, URZ, UPT, UP0 ;  /* 0x000000ff0900728c */ /* 0x000fe2000bf05300 */
[----:B--2---:R-:W-:-:S05]  /*0070*/  SHF.R.U32.HI R46, RZ, 0x5, R55 ;  /* 0x00000005ff2e7819 */ /* 0x004fca0000011637 */
[----:B------:R-:W2:Y:S02]  /*0080*/  SHFL.IDX PT, R0, R46, RZ, 0x1f ;  /* 0x00001fff2e007589 */ /* 0x000ea400000e0000 */
[----:B--2---:R-:W-:Y:S01]  /*0090*/  R2UR UR22, R0 ;  /* 0x00000000001672ca */ /* 0x004fe200000e0000 */
[----:B-1----:R-:W-:-:S14]  /*00a0*/  BRA.U UP0, `(.L_x_0) ;  /* 0x0000000100307547 */ /* 0x002fdc000b800000 */
[----:B------:R-:W1:Y:S02]  /*00b0*/  LDCU.64 UR4, c[0x0][0x888] ;  /* 0x00011100ff0477ac */ /* 0x000e640008000a00 */
[----:B-1----:R-:W-:-:S04]  /*00c0*/  UISETP.NE.U32.AND UP0, UPT, UR4, URZ, UPT ;  /* 0x000000ff0400728c */ /* 0x002fc8000bf05070 */
[----:B------:R-:W-:-:S09]  /*00d0*/  UISETP.NE.AND.EX UP0, UPT, UR5, URZ, UPT, UP0 ;  /* 0x000000ff0500728c */ /* 0x000fd2000bf05300 */
[----:B------:R-:W-:Y:S05]  /*00e0*/  BRA.U !UP0, `(.L_x_1) ;  /* 0x0000000108147547 */ /* 0x000fea000b800000 */
[----:B------:R-:W1:Y:S01]  /*00f0*/  LDC.64 R26, c[0x0][0x888] ;  /* 0x00022200ff1a7b82 */ /* 0x000e620000000a00 */
[----:B------:R-:W1:Y:S02]  /*0100*/  LDCU.64 UR4, c[0x0][0x358] ;  /* 0x00006b00ff0477ac */ /* 0x000e640008000a00 */
[----:B-1----:R1:W5:Y:S01]  /*0110*/  LDG.E R26, desc[UR4][R26.64] ;  /* 0x000000041a1a7981 */ /* 0x002362000c1e1900 */
[----:B------:R-:W-:Y:S01]  /*0120*/  HFMA2 R45, -RZ, RZ, 0, 5.9604644775390625e-08 ;  /* 0x00000001ff2d7431 */ /* 0x000fe200000001ff */
[----:B------:R-:W-:Y:S05]  /*0130*/  BRA `(.L_x_0) ;  /* 0x00000000000c7947 */ /* 0x000fea0003800000 */
.L_x_1:
[----:B------:R-:W1:Y:S01]  /*0140*/  LDCU UR4, c[0x0][0x880] ;  /* 0x00011000ff0477ac */ /* 0x000e620008000800 */
[----:B------:R-:W-:Y:S01]  /*0150*/  HFMA2 R45, -RZ, RZ, 0, 5.9604644775390625e-08 ;  /* 0x00000001ff2d7431 */ /* 0x000fe200000001ff */
[----:B-1----:R-:W-:-:S07]  /*0160*/  MOV R26, UR4 ;  /* 0x00000004001a7c02 */ /* 0x002fce0008000f00 */
.L_x_0:
[----:B------:R-:W2:Y:S02]  /*0170*/  LDCU.64 UR4, c[0x0][0x8b0] ;  /* 0x00011600ff0477ac */ /* 0x000ea40008000a00 */
[----:B--2---:R-:W-:-:S04]  /*0180*/  UISETP.NE.U32.AND UP0, UPT, UR4, URZ, UPT ;  /* 0x000000ff0400728c */ /* 0x004fc8000bf05070 */
[----:B------:R-:W-:-:S09]  /*0190*/  UISETP.NE.AND.EX UP0, UPT, UR5, URZ, UPT, UP0 ;  /* 0x000000ff0500728c */ /* 0x000fd2000bf05300 */
[----:B------:R-:W-:Y:S05]  /*01a0*/  BRA.U UP0, `(.L_x_2) ;  /* 0x0000000100287547 */ /* 0x000fea000b800000 */
[----:B------:R-:W2:Y:S02]  /*01b0*/  LDCU.64 UR4, c[0x0][0x8a8] ;  /* 0x00011500ff0477ac */ /* 0x000ea40008000a00 */
[----:B--2---:R-:W-:-:S04]  /*01c0*/  UISETP.NE.U32.AND UP0, UPT, UR4, URZ, UPT ;  /* 0x000000ff0400728c */ /* 0x004fc8000bf05070 */
[----:B------:R-:W-:-:S09]  /*01d0*/  UISETP.NE.AND.EX UP0, UPT, UR5, URZ, UPT, UP0 ;  /* 0x000000ff0500728c */ /* 0x000fd2000bf05300 */
[----:B------:R-:W-:Y:S05]  /*01e0*/  BRA.U !UP0, `(.L_x_3) ;  /* 0x0000000108107547 */ /* 0x000fea000b800000 */
[----:B------:R-:W2:Y:S01]  /*01f0*/  LDC.64 R24, c[0x0][0x8a8] ;  /* 0x00022a00ff187b82 */ /* 0x000ea20000000a00 */
[----:B------:R-:W2:Y:S02]  /*0200*/  LDCU.64 UR4, c[0x0][0x358] ;  /* 0x00006b00ff0477ac */ /* 0x000ea40008000a00 */
[----:B--2---:R2:W5:Y:S01]  /*0210*/  LDG.E R24, desc[UR4][R24.64] ;  /* 0x0000000418187981 */ /* 0x004562000c1e1900 */
[----:B------:R-:W-:Y:S05]  /*0220*/  BRA `(.L_x_2) ;  /* 0x0000000000087947 */ /* 0x000fea0003800000 */
.L_x_3:
[----:B------:R-:W2:Y:S02]  /*0230*/  LDCU UR4, c[0x0][0x8a0] ;  /* 0x00011400ff0477ac */ /* 0x000ea40008000800 */
[----:B--2---:R-:W-:Y:S02]  /*0240*/  MOV R24, UR4 ;  /* 0x0000000400187c02 */ /* 0x004fe40008000f00 */
.L_x_2:
[----:B------:R-:W-:Y:S01]  /*0250*/  IMAD.U32 R0, RZ, RZ, UR22 ;  /* 0x00000016ff007e24 */ /* 0x000fe2000f8e00ff */
[----:B------:R-:W-:Y:S04]  /*0260*/  BSSY.RECONVERGENT B0, `(.L_x_4) ;  /* 0x000000c000007945 */ /* 0x000fe80003800200 */
[C---:B------:R-:W-:Y:S02]  /*0270*/  ISETP.NE.OR P1, PT, R0.reuse, 0x1, !P3 ;  /* 0x000000010000780c */ /* 0x040fe40005f25670 */
[----:B------:R-:W-:-:S11]  /*0280*/  ISETP.NE.OR P0, PT, R0, 0x3, !P3 ;  /* 0x000000030000780c */ /* 0x000fd60005f05670 */
[----:B------:R-:W-:Y:S05]  /*0290*/  @P1 BRA `(.L_x_5) ;  /* 0x0000000000201947 */ /* 0x000fea0003800000 */
[----:B------:R-:W3:Y:S02]  /*02a0*/  LDCU.64 UR4, c[0x0][0x348] ;  /* 0x00006900ff0477ac */ /* 0x000ee40008000a00 */
[----:B---3--:R-:W-:Y:S02]  /*02b0*/  UIADD3 UR6, UP1, UPT, UR4, 0x80, URZ ;  /* 0x0000008004067890 */ /* 0x008fe4000ff3e0ff */
[----:B------:R-:W-:Y:S02]  /*02c0*/  UIADD3 UR4, UP0, UPT, UR4, 0x180, URZ ;  /* 0x0000018004047890 */ /* 0x000fe4000ff1e0ff */
[----:B------:R-:W-:Y:S02]  /*02d0*/  UIADD3.X UR7, UPT, UPT, URZ, UR5, URZ, UP1, !UPT ;  /* 0x00000005ff077290 */ /* 0x000fe40008ffe4ff */
[----:B------:R-:W-:-:S07]  /*02e0*/  UIADD3.X UR5, UPT, UPT, URZ, UR5, URZ, UP0, !UPT ;  /* 0x00000005ff057290 */ /* 0x000fce00087fe4ff */
[----:B------:R3:W-:Y:S02]  /*02f0*/  UTMACCTL.PF [UR6] ;  /* 0x00000000060079b9 */ /* 0x0007e40008040000 */
[----:B------:R3:W-:Y:S02]  /*0300*/  UTMACCTL.PF [UR4] ;  /* 0x00000000040079b9 */ /* 0x0007e40008040000 */
[----:B---3--:R-:W-:Y:S01]  /*0310*/  NOP ;  /* 0x0000000000007918 */ /* 0x008fe20000000000 */
.L_x_5:
[----:B------:R-:W-:Y:S05]  /*0320*/  BSYNC.RECONVERGENT B0 ;  /* 0x0000000000007941 */ /* 0x000fea0003800200 */
.L_x_4:
[----:B------:R-:W-:Y:S04]  /*0330*/  BSSY.RECONVERGENT B0, `(.L_x_6) ;  /* 0x000000a000007945 */ /* 0x000fe80003800200 */
        /* <DEDUP_REMOVED lines=9> */
.L_x_7:
[----:B------:R-:W-:Y:S05]  /*03d0*/  BSYNC.RECONVERGENT B0 ;  /* 0x0000000000007941 */ /* 0x000fea0003800200 */
.L_x_6:
[----:B------:R-:W3:Y:S01]  /*03e0*/  LDCU.64 UR4, c[0x0][0x888] ;  /* 0x00011100ff0477ac */ /* 0x000ee20008000a00 */
[----:B------:R-:W-:Y:S02]  /*03f0*/  UISETP.EQ.U32.AND UP1, UPT, UR8, URZ, UPT ;  /* 0x000000ff0800728c */ /* 0x000fe4000bf22070 */
[----:B------:R-:W-:Y:S02]  /*0400*/  UPLOP3.LUT UP3, UPT, UPT, UPT, UPT, 0x80, 0x8 ;  /* 0x000000000008789c */ /* 0x000fe40003f6f070 */
[----:B---3--:R-:W-:-:S04]  /*0410*/  UISETP.NE.U32.AND UP0, UPT, UR4, URZ, UPT ;  /* 0x000000ff0400728c */ /* 0x008fc8000bf05070 */
[----:B------:R-:W-:-:S04]  /*0420*/  UISETP.NE.AND.EX UP0, UPT, UR5, URZ, UPT, UP0 ;  /* 0x000000ff0500728c */ /* 0x000fc8000bf05300 */
[----:B------:R-:W-:-:S04]  /*0430*/  UISETP.EQ.OR.EX UP2, UPT, UR9, URZ, !UP0, UP1 ;  /* 0x000000ff0900728c */ /* 0x000fc8000c742710 */
[----:B------:R-:W-:-:S06]  /*0440*/  UP2UR UR4, UPR, URZ, 0x4 ;  /* 0x00000004ff047883 */ /* 0x000fcc0008000000 */
[----:B------:R-:W-:Y:S01]  /*0450*/  MOV R49, UR4 ;  /* 0x0000000400317c02 */ /* 0x000fe20008000f00 */
[----:B------:R-:W-:Y:S06]  /*0460*/  BRA.U !UP2, `(.L_x_8) ;  /* 0x000000010a207547 */ /* 0x000fec000b800000 */
[----:B------:R-:W-:Y:S01]  /*0470*/  UISETP.NE.U32.AND UP1, UPT, UR8, URZ, UPT ;  /* 0x000000ff0800728c */ /* 0x000fe2000bf25070 */
[----:B-----5:R-:W-:Y:S01]  /*0480*/  FSETP.NEU.AND P0, PT, R26, RZ, PT ;  /* 0x000000ff1a00720b */ /* 0x020fe20003f0d000 */
[----:B------:R-:W-:Y:S02]  /*0490*/  USEL UR4, URZ, 0xffffffff, UP0 ;  /* 0xffffffffff047887 */ /* 0x000fe40008000000 */
[----:B------:R-:W-:-:S10]  /*04a0*/  UISETP.NE.AND.EX UP1, UPT, UR9, URZ, UPT, UP1 ;  /* 0x000000ff0900728c */ /* 0x000fd4000bf25310 */
[----:B------:R-:W-:Y:S01]  /*04b0*/  VOTEU.ANY UP0, P0 ;  /* 0x0000000000ff7886 */ /* 0x000fe20000000100 */
[----:B------:R-:W-:-:S04]  /*04c0*/  @!UP1 USEL UR4, URZ, 0xffffffff, UP0 ;  /* 0xffffffffff049887 */ /* 0x000fc80008000000 */
[----:B------:R-:W-:-:S04]  /*04d0*/  ULOP3.LUT UR4, UR4, 0x1, URZ, 0xc0, !UPT ;  /* 0x0000000104047892 */ /* 0x000fc8000f8ec0ff */
[----:B------:R-:W-:-:S11]  /*04e0*/  UISETP.NE.U32.AND UP3, UPT, UR4, 0x1, UPT ;  /* 0x000000010400788c */ /* 0x000fd6000bf65070 */
.L_x_8:
[----:B------:R-:W3:Y:S01]  /*04f0*/  SHFL.IDX PT, R2, R46, RZ, 0x1f ;  /* 0x00001fff2e027589 */ /* 0x000ee200000e0000 */
[----:B------:R-:W-:-:S04]  /*0500*/  UISETP.NE.AND UP0, UPT, UR22, 0x2, UPT ;  /* 0x000000021600788c */ /* 0x000fc8000bf05270 */
[----:B------:R-:W-:Y:S01]  /*0510*/  USEL UR37, URZ, 0x1, UP0 ;  /* 0x00000001ff257887 */ /* 0x000fe20008000000 */
[----:B---3--:R-:W-:-:S13]  /*0520*/  ISETP.NE.AND P0, PT, R2, RZ, PT ;  /* 0x000000ff0200720c */ /* 0x008fda0003f05270 */
[----:B------:R-:W-:Y:S05]  /*0530*/  @P0 BRA `(.L_x_9) ;  /* 0x0000000000500947 */ /* 0x000fea0003800000 */
[----:B------:R-:W3:Y:S01]  /*0540*/  S2UR UR4, SR_CgaCtaId ;  /* 0x00000000000479c3 */ /* 0x000ee20000008800 */
[----:B------:R-:W-:Y:S01]  /*0550*/  UMOV UR5, 0x400 ;  /* 0x0000040000057882 */ /* 0x000fe20000000000 */
[----:B------:R-:W-:Y:S01]  /*0560*/  UMOV UR8, 0x1 ;  /* 0x0000000100087882 */ /* 0x000fe20000000000 */
[----:B------:R-:W-:Y:S01]  /*0570*/  UMOV UR6, 0x2 ;  /* 0x0000000200067882 */ /* 0x000fe20000000000 */
[----:B------:R-:W-:-:S04]  /*0580*/  UIADD3 UR8, UPT, UPT, -UR8, 0x100000, URZ ;  /* 0x0010000008087890 */ /* 0x000fc8000fffe1ff */
[----:B------:R-:W-:Y:S02]  /*0590*/  USHF.L.U32 UR9, UR8, 0xb, URZ ;  /* 0x0000000b08097899 */ /* 0x000fe400080006ff */
[----:B------:R-:W-:Y:S02]  /*05a0*/  USHF.L.U32 UR8, UR8, 0x1, URZ ;  /* 0x0000000108087899 */ /* 0x000fe400080006ff */
[----:B------:R-:W-:-:S04]  /*05b0*/  UIADD3 UR6, UPT, UPT, -UR6, 0x100000, URZ ;  /* 0x0010000006067890 */ /* 0x000fc8000fffe1ff */
[----:B------:R-:W-:Y:S02]  /*05c0*/  USHF.L.U32 UR7, UR6, 0xb, URZ ;  /* 0x0000000b06077899 */ /* 0x000fe400080006ff */
[----:B------:R-:W-:Y:S01]  /*05d0*/  USHF.L.U32 UR6, UR6, 0x1, URZ ;  /* 0x0000000106067899 */ /* 0x000fe200080006ff */
[----:B------:R-:W-:Y:S01]  /*05e0*/  ELECT P0, URZ, PT ;  /* 0x0000000000ff782f */ /* 0x000fe20003800000 */
[----:B---3--:R-:W-:Y:S01]  /*05f0*/  ULEA UR4, UR4, UR5, 0x18 ;  /* 0x0000000504047291 */ /* 0x008fe2000f8ec0ff */
[----:B------:R-:W3:Y:S11]  /*0600*/  FENCE.VIEW.ASYNC.S ;  /* 0x00000000000073c6 */ /* 0x000ef60000000000 */
[----:B---3--:R3:W4:Y:S01]  /*0610*/  SYNCS.EXCH.64 URZ, [UR4], UR8 ;  /* 0x0000000804ff75b2 */ /* 0x0087220008000100 */
[----:B------:R3:W1:Y:S01]  /*0620*/  SYNCS.EXCH.64 URZ, [UR4+0x18], UR6 ;  /* 0x0000180604ff75b2 */ /* 0x0006620008000100 */
[----:B------:R3:W1:Y:S01]  /*0630*/  SYNCS.EXCH.64 URZ, [UR4+0x8], UR8 ;  /* 0x0000080804ff75b2 */ /* 0x0006620008000100 */
[----:B------:R3:W1:Y:S01]  /*0640*/  SYNCS.EXCH.64 URZ, [UR4+0x20], UR6 ;  /* 0x0000200604ff75b2 */ /* 0x0006620008000100 */
[----:B------:R3:W1:Y:S01]  /*0650*/  SYNCS.EXCH.64 URZ, [UR4+0x10], UR8 ;  /* 0x0000100804ff75b2 */ /* 0x0006620008000100 */
[----:B------:R3:W1:Y:S01]  /*0660*/  SYNCS.EXCH.64 URZ, [UR4+0x28], UR6 ;  /* 0x0000280604ff75b2 */ /* 0x0006620008000100 */
[----:B------:R-:W-:Y:S01]  /*0670*/  NOP ;  /* 0x0000000000007918 */ /* 0x000fe20000000000 */
.L_x_9:
[----:B------:R-:W2:Y:S01]  /*0680*/  SHFL.IDX PT, R2, R46, RZ, 0x1f ;  /* 0x00001fff2e027589 */ /* 0x000ea200000e0000 */
[----:B------:R-:W-:Y:S01]  /*0690*/  NOP ;  /* 0x0000000000007918 */ /* 0x000fe20000000000 */
[----:B--2---:R-:W-:-:S13]  /*06a0*/  ISETP.NE.AND P0, PT, R2, 0x1, PT ;  /* 0x000000010200780c */ /* 0x004fda0003f05270 */
[----:B------:R-:W-:Y:S05]  /*06b0*/  @P0 BRA `(.L_x_10) ;  /* 0x0000000000500947 */ /* 0x000fea0003800000 */
[----:B---3--:R-:W2:Y:S01]  /*06c0*/  S2UR UR4, SR_CgaCtaId ;  /* 0x00000000000479c3 */ /* 0x008ea20000008800 */
        /* <DEDUP_REMOVED lines=10> */
[----:B--2---:R-:W-:Y:S01]  /*0770*/  ULEA UR4, UR4, UR5, 0x18 ;  /* 0x0000000504047291 */ /* 0x004fe2000f8ec0ff */
[----:B------:R-:W2:Y:S11]  /*0780*/  FENCE.VIEW.ASYNC.S ;  /* 0x00000000000073c6 */ /* 0x000eb60000000000 */
[----:B--2---:R2:W3:Y:S01]  /*0790*/  SYNCS.EXCH.64 URZ, [UR4+0x30], UR8 ;  /* 0x0000300804ff75b2 */ /* 0x0044e20008000100 */
[----:B------:R2:W1:Y:S01]  /*07a0*/  SYNCS.EXCH.64 URZ, [UR4+0x48], UR6 ;  /* 0x0000480604ff75b2 */ /* 0x0004620008000100 */
[----:B------:R2:W1:Y:S01]  /*07b0*/  SYNCS.EXCH.64 URZ, [UR4+0x38], UR8 ;  /* 0x0000380804ff75b2 */ /* 0x0004620008000100 */
[----:B------:R2:W1:Y:S01]  /*07c0*/  SYNCS.EXCH.64 URZ, [UR4+0x50], UR6 ;  /* 0x0000500604ff75b2 */ /* 0x0004620008000100 */
[----:B------:R2:W1:Y:S01]  /*07d0*/  SYNCS.EXCH.64 URZ, [UR4+0x40], UR8 ;  /* 0x0000400804ff75b2 */ /* 0x0004620008000100 */
[----:B------:R2:W1:Y:S01]  /*07e0*/  SYNCS.EXCH.64 URZ, [UR4+0x58], UR6 ;  /* 0x0000580604ff75b2 */ /* 0x0004620008000100 */
[----:B------:R-:W-:Y:S01]  /*07f0*/  NOP ;  /* 0x0000000000007918 */ /* 0x000fe20000000000 */
.L_x_10:
[----:B------:R-:W4:Y:S01]  /*0800*/  SHFL.IDX PT, R2, R46, RZ, 0x1f ;  /* 0x00001fff2e027589 */ /* 0x000f2200000e0000 */
[----:B------:R-:W-:Y:S01]  /*0810*/  NOP ;  /* 0x0000000000007918 */ /* 0x000fe20000000000 */
[----:B----4-:R-:W-:-:S13]  /*0820*/  ISETP.NE.AND P0, PT, R2, 0x3, PT ;  /* 0x000000030200780c */ /* 0x010fda0003f05270 */
[----:B------:R-:W-:Y:S05]  /*0830*/  @P0 BRA `(.L_x_11) ;  /* 0x0000000000300947 */ /* 0x000fea0003800000 */
[----:B--23--:R-:W2:Y:S01]  /*0840*/  S2UR UR6, SR_CgaCtaId ;  /* 0x00000000000679c3 */ /* 0x00cea20000008800 */
[----:B------:R-:W-:Y:S01]  /*0850*/  UMOV UR4, 0x400 ;  /* 0x0000040000047882 */ /* 0x000fe20000000000 */
[----:B------:R-:W-:Y:S01]  /*0860*/  UMOV UR5, 0x20 ;  /* 0x0000002000057882 */ /* 0x000fe20000000000 */
[----:B------:R-:W-:Y:S01]  /*0870*/  ELECT P0, URZ, PT ;  /* 0x0000000000ff782f */ /* 0x000fe20003800000 */
[----:B--2---:R-:W-:Y:S02]  /*0880*/  ULEA UR6, UR6, UR4, 0x18 ;  /* 0x0000000406067291 */ /* 0x004fe4000f8ec0ff */
[----:B------:R-:W-:-:S04]  /*0890*/  UIADD3 UR4, UPT, UPT, -UR5, 0x100000, URZ ;  /* 0x0010000005047890 */ /* 0x000fc8000fffe1ff */
[----:B------:R-:W-:Y:S02]  /*08a0*/  USHF.L.U32 UR5, UR4, 0xb, URZ ;  /* 0x0000000b04057899 */ /* 0x000fe400080006ff */
[----:B------:R-:W-:Y:S01]  /*08b0*/  USHF.L.U32 UR4, UR4, 0x1, URZ ;  /* 0x0000000104047899 */ /* 0x000fe200080006ff */
[----:B------:R-:W2:Y:S11]  /*08c0*/  FENCE.VIEW.ASYNC.S ;  /* 0x00000000000073c6 */ /* 0x000eb60000000000 */
[----:B--2---:R4:W2:Y:S01]  /*08d0*/  SYNCS.EXCH.64 URZ, [UR6+0x60], UR4 ;  /* 0x0000600406ff75b2 */ /* 0x0048a20008000100 */
[----:B------:R4:W3:Y:S02]  /*08e0*/  SYNCS.EXCH.64 URZ, [UR6+0x68], UR4 ;  /* 0x0000680406ff75b2 */ /* 0x0008e40008000100 */
[----:B----4-:R-:W-:Y:S01]  /*08f0*/  NOP ;  /* 0x0000000000007918 */ /* 0x010fe20000000000 */
.L_x_11:
[----:B------:R-:W4:Y:S01]  /*0900*/  SHFL.IDX PT, R2, R46, RZ, 0x1f ;  /* 0x00001fff2e027589 */ /* 0x000f2200000e0000 */
[----:B------:R-:W-:Y:S01]  /*0910*/  NOP ;  /* 0x0000000000007918 */ /* 0x000fe20000000000 */
[----:B----4-:R-:W-:-:S13]  /*0920*/  ISETP.NE.AND P0, PT, R2, 0x4, PT ;  /* 0x000000040200780c */ /* 0x010fda0003f05270 */
[----:B------:R-:W-:Y:S05]  /*0930*/  @P0 BRA `(.L_x_12) ;  /* 0x00000000004c0947 */ /* 0x000fea0003800000 */
[----:B--23--:R-:W2:Y:S01]  /*0940*/  S2UR UR6, SR_CgaCtaId ;  /* 0x00000000000679c3 */ /* 0x00cea20000008800 */
[----:B------:R-:W-:Y:S01]  /*0950*/  UMOV UR4, 0x1e0 ;  /* 0x000001e000047882 */ /* 0x000fe20000000000 */
[----:B------:R-:W-:Y:S01]  /*0960*/  UMOV UR5, 0x400 ;  /* 0x0000040000057882 */ /* 0x000fe20000000000 */
[----:B------:R-:W-:Y:S01]  /*0970*/  USEL UR4, UR4, 0x1a0, UP3 ;  /* 0x000001a004047887 */ /* 0x000fe20009800000 */
[----:B------:R-:W-:Y:S01]  /*0980*/  UMOV UR8, 0x1 ;  /* 0x0000000100087882 */ /* 0x000fe20000000000 */
[----:B------:R-:W-:Y:S01]  /*0990*/  ELECT P0, URZ, PT ;  /* 0x0000000000ff782f */ /* 0x000fe20003800000 */
[----:B------:R-:W-:-:S04]  /*09a0*/  UIADD3 UR8, UPT, UPT, -UR8, 0x100000, URZ ;  /* 0x0010000008087890 */ /* 0x000fc8000fffe1ff */
[----:B------:R-:W-:Y:S02]  /*09b0*/  USHF.L.U32 UR9, UR8, 0xb, URZ ;  /* 0x0000000b08097899 */ /* 0x000fe400080006ff */
[----:B------:R-:W-:Y:S02]  /*09c0*/  USHF.L.U32 UR8, UR8, 0x1, URZ ;  /* 0x0000000108087899 */ /* 0x000fe400080006ff */
[----:B--2---:R-:W-:Y:S02]  /*09d0*/  ULEA UR6, UR6, UR5, 0x18 ;  /* 0x0000000506067291 */ /* 0x004fe4000f8ec0ff */
[----:B------:R-:W-:-:S04]  /*09e0*/  UIADD3 UR4, UPT, UPT, -UR4, 0x100000, URZ ;  /* 0x0010000004047890 */ /* 0x000fc8000fffe1ff */
[----:B------:R-:W-:Y:S02]  /*09f0*/  USHF.L.U32 UR5, UR4, 0xb, URZ ;  /* 0x0000000b04057899 */ /* 0x000fe400080006ff */
[----:B------:R-:W-:Y:S01]  /*0a00*/  USHF.L.U32 UR4, UR4, 0x1, URZ ;  /* 0x0000000104047899 */ /* 0x000fe200080006ff */
[----:B------:R-:W2:Y:S03]  /*0a10*/  FENCE.VIEW.ASYNC.S ;  /* 0x00000000000073c6 */ /* 0x000ea60000000000 */
[----:B--2---:R4:W2:Y:S08]  /*0a20*/  SYNCS.EXCH.64 URZ, [UR6+0x70], UR8 ;  /* 0x0000700806ff75b2 */ /* 0x0048b00008000100 */
[----:B------:R4:W3:Y:S01]  /*0a30*/  SYNCS.EXCH.64 URZ, [UR6+0x80], UR4 ;  /* 0x0000800406ff75b2 */ /* 0x0008e20008000100 */
[----:B------:R4:W1:Y:S01]  /*0a40*/  SYNCS.EXCH.64 URZ, [UR6+0x78], UR8 ;  /* 0x0000780806ff75b2 */ /* 0x0008620008000100 */
[----:B------:R4:W1:Y:S02]  /*0a50*/  SYNCS.EXCH.64 URZ, [UR6+0x88], UR4 ;  /* 0x0000880406ff75b2 */ /* 0x0008640008000100 */
[----:B----4-:R-:W-:Y:S01]  /*0a60*/  NOP ;  /* 0x0000000000007918 */ /* 0x010fe20000000000 */
.L_x_12:
[----:B------:R-:W4:Y:S01]  /*0a70*/  SHFL.IDX PT, R2, R46, RZ, 0x1f ;  /* 0x00001fff2e027589 */ /* 0x000f2200000e0000 */
[----:B------:R-:W-:Y:S01]  /*0a80*/  NOP ;  /* 0x0000000000007918 */ /* 0x000fe20000000000 */
[----:B----4-:R-:W-:-:S13]  /*0a90*/  ISETP.NE.AND P0, PT, R2, 0x5, PT ;  /* 0x000000050200780c */ /* 0x010fda0003f05270 */
[----:B------:R-:W-:Y:S05]  /*0aa0*/  @P0 BRA `(.L_x_13) ;  /* 0x0000000000580947 */ /* 0x000fea0003800000 */
[----:B--23--:R-:W2:Y:S01]  /*0ab0*/  S2UR UR4, SR_CgaCtaId ;  /* 0x00000000000479c3 */ /* 0x00cea20000008800 */
        /* <DEDUP_REMOVED lines=12> */
[----:B--2---:R4:W2:Y:S01]  /*0b80*/  SYNCS.EXCH.64 URZ, [UR4+0x90], UR8 ;  /* 0x0000900804ff75b2 */ /* 0x0048a20008000100 */
[----:B------:R4:W3:Y:S01]  /*0b90*/  SYNCS.EXCH.64 URZ, [UR4+0xb0], UR6 ;  /* 0x0000b00604ff75b2 */ /* 0x0008e20008000100 */
[----:B------:R4:W1:Y:S01]  /*0ba0*/  SYNCS.EXCH.64 URZ, [UR4+0x98], UR8 ;  /* 0x0000980804ff75b2 */ /* 0x0008620008000100 */
[----:B------:R4:W1:Y:S01]  /*0bb0*/  SYNCS.EXCH.64 URZ, [UR4+0xb8], UR6 ;  /* 0x0000b80604ff75b2 */ /* 0x0008620008000100 */
[----:B------:R4:W1:Y:S01]  /*0bc0*/  SYNCS.EXCH.64 URZ, [UR4+0xa0], UR8 ;  /* 0x0000a00804ff75b2 */ /* 0x0008620008000100 */
[----:B------:R4:W1:Y:S01]  /*0bd0*/  SYNCS.EXCH.64 URZ, [UR4+0xc0], UR6 ;  /* 0x0000c00604ff75b2 */ /* 0x0008620008000100 */
[----:B------:R4:W1:Y:S01]  /*0be0*/  SYNCS.EXCH.64 URZ, [UR4+0xa8], UR8 ;  /* 0x0000a80804ff75b2 */ /* 0x0008620008000100 */
[----:B------:R4:W1:Y:S02]  /*0bf0*/  SYNCS.EXCH.64 URZ, [UR4+0xc8], UR6 ;  /* 0x0000c80604ff75b2 */ /* 0x0008640008000100 */
[----:B----4-:R-:W-:Y:S01]  /*0c00*/  NOP ;  /* 0x0000000000007918 */ /* 0x010fe20000000000 */
.L_x_13:
[----:B------:R-:W4:Y:S01]  /*0c10*/  SHFL.IDX PT, R2, R46, RZ, 0x1f ;  /* 0x00001fff2e027589 */ /* 0x000f2200000e0000 */
[----:B------:R-:W1:Y:S01]  /*0c20*/  S2UR UR54, SR_CgaCtaId ;  /* 0x00000000003679c3 */ /* 0x000e620000008800 */
[----:B------:R-:W-:Y:S01]  /*0c30*/  NOP ;  /* 0x0000000000007918 */ /* 0x000fe20000000000 */
[----:B----4-:R-:W-:-:S13]  /*0c40*/  ISETP.NE.AND P0, PT, R2, 0x3, PT ;  /* 0x000000030200780c */ /* 0x010fda0003f05270 */
[----:B-1----:R-:W-:Y:S05]  /*0c50*/  @P0 BRA `(.L_x_14) ;  /* 0x0000000000340947 */ /* 0x002fea0003800000 */
[----:B--23--:R-:W-:Y:S01]  /*0c60*/  UMOV UR4, 0x400 ;  /* 0x0000040000047882 */ /* 0x00cfe20000000000 */
[----:B------:R-:W-:Y:S01]  /*0c70*/  UMOV UR6, 0x20 ;  /* 0x0000002000067882 */ /* 0x000fe20000000000 */
[----:B------:R-:W-:Y:S02]  /*0c80*/  ULEA UR4, UR54, UR4, 0x18 ;  /* 0x0000000436047291 */ /* 0x000fe4000f8ec0ff */
[----:B------:R-:W-:-:S04]  /*0c90*/  UIADD3 UR6, UPT, UPT, -UR6, 0x100000, URZ ;  /* 0x0010000006067890 */ /* 0x000fc8000fffe1ff */
[----:B------:R-:W-:Y:S02]  /*0ca0*/  USHF.L.U32 UR7, UR6, 0xb, URZ ;  /* 0x0000000b06077899 */ /* 0x000fe400080006ff */
[----:B------:R-:W-:Y:S01]  /*0cb0*/  USHF.L.U32 UR6, UR6, 0x1, URZ ;  /* 0x0000000106067899 */ /* 0x000fe200080006ff */
[----:B------:R-:W-:Y:S01]  /*0cc0*/  ELECT P0, URZ, PT ;  /* 0x0000000000ff782f */ /* 0x000fe20003800000 */
[----:B------:R-:W1:Y:S10]  /*0cd0*/  FENCE.VIEW.ASYNC.S ;  /* 0x00000000000073c6 */ /* 0x000e740000000000 */
[----:B-1----:R1:W4:Y:S01]  /*0ce0*/  SYNCS.EXCH.64 URZ, [UR4+0xd0], UR6 ;  /* 0x0000d00604ff75b2 */ /* 0x0023220008000100 */
[----:B------:R1:W2:Y:S01]  /*0cf0*/  SYNCS.EXCH.64 URZ, [UR4+0xe0], UR6 ;  /* 0x0000e00604ff75b2 */ /* 0x0002a20008000100 */
[----:B------:R1:W3:Y:S01]  /*0d00*/  SYNCS.EXCH.64 URZ, [UR4+0xd8], UR6 ;  /* 0x0000d80604ff75b2 */ /* 0x0002e20008000100 */
[----:B------:R1:W1:Y:S01]  /*0d10*/  SYNCS.EXCH.64 URZ, [UR4+0xe8], UR6 ;  /* 0x0000e80604ff75b2 */ /* 0x0002620008000100 */
[----:B------:R-:W-:Y:S01]  /*0d20*/  NOP ;  /* 0x0000000000007918 */ /* 0x000fe20000000000 */
.L_x_14:
[----:B-123--:R-:W1:Y:S01]  /*0d30*/  LDCU UR4, c[0x0][0x36c] ;  /* 0x00006d80ff0477ac */ /* 0x00ee620008000800 */
[----:B------:R-:W-:Y:S01]  /*0d40*/  ISETP.NE.OR P3, PT, R0, 0x2, !P3 ;  /* 0x000000020000780c */ /* 0x000fe20005f65670 */
[----:B------:R-:W-:Y:S01]  /*0d50*/  NOP ;  /* 0x0000000000007918 */ /* 0x000fe20000000000 */
[----:B------:R-:W-:Y:S01]  /*0d60*/  LOP3.LUT R0, R55, 0x1f, RZ, 0xc0, !PT ;  /* 0x0000001f37007812 */ /* 0x000fe200078ec0ff */
[----:B------:R-:W-:Y:S02]  /*0d70*/  UISETP.NE.AND UP4, UPT, UR22, URZ, UPT ;  /* 0x000000ff1600728c */ /* 0x000fe4000bf85270 */
[----:B-1----:R-:W-:-:S09]  /*0d80*/  UISETP.EQ.U32.AND UP5, UPT, UR4, 0x1, UPT ;  /* 0x000000010400788c */ /* 0x002fd2000bfa2070 */
[----:B------:R-:W-:Y:S05]  /*0d90*/  BRA.U !UP5, `(.L_x_15) ;  /* 0x000000010d087547 */ /* 0x000fea000b800000 */
[----:B----4-:R-:W-:Y:S01]  /*0da0*/  UCGABAR_ARV ;  /* 0x00000000000079c7 */ /* 0x010fe20008000000 */
[----:B------:R-:W-:Y:S05]  /*0db0*/  BRA `(.L_x_16) ;  /* 0x0000000000047947 */ /* 0x000fea0003800000 */
.L_x_15:
[----:B----4-:R-:W-:Y:S01]  /*0dc0*/  NOP ;  /* 0x0000000000007918 */ /* 0x010fe20000000000 */
.L_x_16:
[----:B------:R-:W1:Y:S01]  /*0dd0*/  S2UR UR7, SR_CTAID.X ;  /* 0x00000000000779c3 */ /* 0x000e620000002500 */
[----:B------:R-:W-:-:S05]  /*0de0*/  CS2R.32 R48, SR_CgaSize ;  /* 0x0000000000307805 */ /* 0x000fca0000008a00 */
[----:B------:R-:W-:-:S05]  /*0df0*/  IMAD R48, R48, -0xa0, RZ ;  /* 0xffffff6030307824 */ /* 0x000fca00078e02ff */
[----:B------:R-:W-:-:S14]  /*0e00*/  R2UR UR5, R48 ;  /* 0x00000000300572ca */ /* 0x000fdc00000e0000 */
[----:B------:R-:W2:Y:S01]  /*0e10*/  LDCU UR5, c[0x0][UR5+0x2b0] ;  /* 0x00005600050577ac */ /* 0x000ea20008000800 */
[----:B------:R-:W-:-:S05]  /*0e20*/  CS2R.32 R48, SR_CgaSize ;  /* 0x0000000000307805 */ /* 0x000fca0000008a00 */
[----:B------:R-:W-:-:S05]  /*0e30*/  IMAD R48, R48, -0xa0, RZ ;  /* 0xffffff6030307824 */ /* 0x000fca00078e02ff */
[----:B------:R-:W-:-:S14]  /*0e40*/  R2UR UR4, R48 ;  /* 0x00000000300472ca */ /* 0x000fdc00000e0000 */
[----:B------:R-:W3:Y:S01]  /*0e50*/  LDCU UR4, c[0x0][UR4+0x2b4] ;  /* 0x00005680040477ac */ /* 0x000ee20008000800 */
[----:B------:R-:W4:Y:S01]  /*0e60*/  S2UR UR8, SR_CTAID.Y ;  /* 0x00000000000879c3 */ /* 0x000f220000002600 */
[----:B------:R-:W-:-:S05]  /*0e70*/  CS2R.32 R48, SR_CgaSize ;  /* 0x0000000000307805 */ /* 0x000fca0000008a00 */
[----:B------:R-:W-:-:S05]  /*0e80*/  IMAD R48, R48, -0xa0, RZ ;  /* 0xffffff6030307824 */ /* 0x000fca00078e02ff */
[----:B------:R-:W-:-:S14]  /*0e90*/  R2UR UR9, R48 ;  /* 0x00000000300972ca */ /* 0x000fdc00000e0000 */
[----:B------:R-:W3:Y:S01]  /*0ea0*/  LDCU UR9, c[0x0][UR9+0x2a0] ;  /* 0x00005400090977ac */ /* 0x000ee20008000800 */
[----:B------:R-:W-:-:S05]  /*0eb0*/  CS2R.32 R48, SR_CgaSize ;  /* 0x0000000000307805 */ /* 0x000fca0000008a00 */
[----:B------:R-:W-:-:S05]  /*0ec0*/  IMAD R48, R48, -0xa0, RZ ;  /* 0xffffff6030307824 */ /* 0x000fca00078e02ff */
[----:B------:R-:W-:-:S14]  /*0ed0*/  R2UR UR10, R48 ;  /* 0x00000000300a72ca */ /* 0x000fdc00000e0000 */
[----:B------:R-:W3:Y:S01]  /*0ee0*/  LDCU UR10, c[0x0][UR10+0x2a4] ;  /* 0x000054800a0a77ac */ /* 0x000ee20008000800 */
[----:B------:R-:W3:Y:S01]  /*0ef0*/  S2UR UR36, SR_CTAID.Z ;  /* 0x00000000002479c3 */ /* 0x000ee20000002700 */
[----:B------:R-:W3:Y:S01]  /*0f00*/  LDCU UR23, c[0x0][0xb24] ;  /* 0x00016480ff1777ac */ /* 0x000ee20008000800 */
[----:B------:R-:W3:Y:S01]  /*0f10*/  LDCU UR40, c[0x0][0xb24] ;  /* 0x00016480ff2877ac */ /* 0x000ee20008000800 */
[----:B-1----:R-:W-:Y:S01]  /*0f20*/  I2FP.F32.U32 R3, UR7 ;  /* 0x0000000700037c45 */ /* 0x002fe20008201000 */
[----:B------:R-:W1:Y:S04]  /*0f30*/  LDCU UR27, c[0x0][0xb30] ;  /* 0x00016600ff1b77ac */ /* 0x000e680008000800 */
[----:B--2---:R-:W-:Y:S01]  /*0f40*/  FMUL R3, R3, UR5 ;  /* 0x0000000503037c20 */ /* 0x004fe20008400000 */
[----:B------:R-:W-:Y:S01]  /*0f50*/  USHF.L.U32 UR24, UR54, 0xb, URZ ;  /* 0x0000000b36187899 */ /* 0x000fe200080006ff */
[----:B----4-:R-:W-:Y:S01]  /*0f60*/  I2FP.F32.U32 R2, UR8 ;  /* 0x0000000800027c45 */ /* 0x010fe20008201000 */
[----:B------:R-:W-:Y:S01]  /*0f70*/  UMOV UR26, UR7 ;  /* 0x00000007001a7c82 */ /* 0x000fe20008000000 */
[----:B------:R-:W-:-:S02]  /*0f80*/  UMOV UR30, UR8 ;  /* 0x00000008001e7c82 */ /* 0x000fc40008000000 */
[----:B------:R-:W2:Y:S01]  /*0f90*/  F2I.U32.TRUNC.NTZ R3, R3 ;  /* 0x0000000300037305 */ /* 0x000ea2000020f000 */
[----:B---3--:R-:W-:Y:S01]  /*0fa0*/  UISETP.GE.AND UP2, UPT, UR23, 0x1, UPT ;  /* 0x000000011700788c */ /* 0x008fe2000bf46270 */
[----:B------:R-:W-:-:S06]  /*0fb0*/  FMUL R2, R2, UR4 ;  /* 0x0000000402027c20 */ /* 0x000fcc0008400000 */
[----:B------:R-:W3:Y:S01]  /*0fc0*/  F2I.U32.TRUNC.NTZ R2, R2 ;  /* 0x0000000200027305 */ /* 0x000ee2000020f000 */
[----:B--2---:R-:W-:Y:S02]  /*0fd0*/  R2UR UR4, R3 ;  /* 0x00000000030472ca */ /* 0x004fe400000e0000 */
[----:B---3--:R-:W-:Y:S02]  /*0fe0*/  R2UR UR6, R2 ;  /* 0x00000000020672ca */ /* 0x008fe400000e0000 */
[----:B------:R-:W-:-:S09]  /*0ff0*/  PRMT R2, RZ, 0x7610, R2 ;  /* 0x00007610ff027816 */ /* 0x000fd20000000002 */
[----:B------:R-:W-:-:S04]  /*1000*/  UIADD3 UR5, UPT, UPT, -UR4, URZ, URZ ;  /* 0x000000ff04057290 */ /* 0x000fc8000fffe1ff */
[----:B------:R-:W-:Y:S02]  /*1010*/  UIMAD UR5, UR9, UR5, UR7 ;  /* 0x00000005090572a4 */ /* 0x000fe4000f8e0207 */
[----:B------:R-:W-:-:S04]  /*1020*/  UIADD3 UR4, UPT, UPT, -UR6, URZ, URZ ;  /* 0x000000ff06047290 */ /* 0x000fc8000fffe1ff */
[----:B------:R-:W-:Y:S01]  /*1030*/  IMAD.U32 R48, RZ, RZ, UR5 ;  /* 0x00000005ff307e24 */ /* 0x000fe2000f8e00ff */
[----:B------:R-:W-:-:S06]  /*1040*/  UIMAD UR4, UR10, UR4, UR8 ;  /* 0x000000040a0472a4 */ /* 0x000fcc000f8e0208 */
[----:B------:R-:W-:Y:S01]  /*1050*/  IMAD.U32 R47, RZ, RZ, UR4 ;  /* 0x00000004ff2f7e24 */ /* 0x000fe2000f8e00ff */
[----:B-1----:R-:W-:Y:S06]  /*1060*/  BRA.U UP4, `(.L_x_17) ;  /* 0x00000001042c7547 */ /* 0x002fec000b800000 */
[----:B------:R-:W-:Y:S02]  /*1070*/  R2UR UR5, R47 ;  /* 0x000000002f0572ca */ /* 0x000fe400000e0000 */
[----:B------:R-:W-:-:S11]  /*1080*/  R2UR UR4, R48 ;  /* 0x00000000300472ca */ /* 0x000fd600000e0000 */
[----:B------:R-:W-:Y:S02]  /*1090*/  UISETP.NE.AND UP0, UPT, UR5, URZ, UPT ;  /* 0x000000ff0500728c */ /* 0x000fe4000bf05270 */
[----:B------:R-:W-:Y:S02]  /*10a0*/  UISETP.NE.AND UP1, UPT, UR5, 0x1, UPT ;  /* 0x000000010500788c */ /* 0x000fe4000bf25270 */
[----:B------:R-:W-:-:S04]  /*10b0*/  UISETP.EQ.OR UP0, UPT, UR4, URZ, !UP0 ;  /* 0x000000ff0400728c */ /* 0x000fc8000c702670 */
[----:B------:R-:W-:Y:S02]  /*10c0*/  USEL UR5, URZ, 0x1, !UP0 ;  /* 0x00000001ff057887 */ /* 0x000fe4000c000000 */
[----:B------:R-:W-:Y:S02]  /*10d0*/  UISETP.NE.AND UP0, UPT, UR4, URZ, UPT ;  /* 0x000000ff0400728c */ /* 0x000fe4000bf05270 */
[----:B------:R-:W-:-:S04]  /*10e0*/  USEL UR4, URZ, 0x2, UP1 ;  /* 0x00000002ff047887 */ /* 0x000fc80008800000 */
[----:B------:R-:W-:-:S04]  /*10f0*/  USEL UR4, UR4, 0x2, UP0 ;  /* 0x0000000204047887 */ /* 0x000fc80008000000 */
[----:B------:R-:W-:-:S06]  /*1100*/  UIADD3 UR4, UPT, UPT, UR5, UR4, URZ ;  /* 0x0000000405047290 */ /* 0x000fcc000fffe0ff */
[----:B------:R-:W-:Y:S02]  /*1110*/  IMAD.U32 R2, RZ, RZ, UR4 ;  /* 0x00000004ff027e24 */ /* 0x000fe4000f8e00ff */
.L_x_17:
[----:B------:R-:W-:Y:S05]  /*1120*/  BRA.U !UP2, `(.L_x_18) ;  /* 0x000000010ad47547 */ /* 0x000fea000b800000 */
[----:B------:R-:W1:Y:S01]  /*1130*/  LDCU.128 UR12, c[0x0][0xb10] ;  /* 0x00016200ff0c77ac */ /* 0x000e620008000c00 */
[----:B------:R-:W2:Y:S01]  /*1140*/  LDCU UR6, c[0x0][0x370] ;  /* 0x00006e00ff0677ac */ /* 0x000ea20008000800 */
[----:B------:R-:W3:Y:S01]  /*1150*/  LDCU UR5, c[0x0][0x374] ;  /* 0x00006e80ff0577ac */ /* 0x000ee20008000800 */
[----:B------:R-:W4:Y:S01]  /*1160*/  LDCU UR25, c[0x0][0xb0c] ;  /* 0x00016180ff1977ac */ /* 0x000f220008000800 */
[----:B------:R-:W4:Y:S01]  /*1170*/  LDCU UR4, c[0x0][0xb20] ;  /* 0x00016400ff0477ac */ /* 0x000f220008000800 */
[----:B------:R-:W4:Y:S01]  /*1180*/  LDCU.64 UR8, c[0x0][0xb28] ;  /* 0x00016500ff0877ac */ /* 0x000f220008000a00 */
[----:B-1----:R-:W-:Y:S02]  /*1190*/  UISETP.NE.AND UP0, UPT, UR14, 0x1, UPT ;  /* 0x000000010e00788c */ /* 0x002fe4000bf05270 */
[----:B---3--:R-:W-:Y:S02]  /*11a0*/  UIMAD.WIDE.U32 UR10, UR5, UR15, URZ ;  /* 0x0000000f050a72a5 */ /* 0x008fe4000f8e00ff */
[----:B--2---:R-:W-:-:S02]  /*11b0*/  UIMAD.WIDE.U32 UR18, UR6, UR12, URZ ;  /* 0x0000000c061272a5 */ /* 0x004fc4000f8e00ff */
[----:B----4-:R-:W-:Y:S02]  /*11c0*/  UISETP.NE.AND UP1, UPT, UR25, 0x1, UPT ;  /* 0x000000011900788c */ /* 0x010fe4000bf25270 */
[----:B------:R-:W-:Y:S01]  /*11d0*/  UISETP.NE.AND UP2, UPT, UR23, 0x1, UPT ;  /* 0x000000011700788c */ /* 0x000fe2000bf45270 */
[----:B------:R-:W-:Y:S02]  /*11e0*/  UMOV UR10, UR11 ;  /* 0x0000000b000a7c82 */ /* 0x000fe40008000000 */
[----:B------:R-:W-:Y:S01]  /*11f0*/  UMOV UR18, UR19 ;  /* 0x0000001300127c82 */ /* 0x000fe20008000000 */
[----:B------:R-:W-:Y:S02]  /*1200*/  @UP0 USHF.R.U32.HI UR5, URZ, UR4, UR10 ;  /* 0x00000004ff050299 */ /* 0x000fe4000801160a */
[----:B------:R-:W-:Y:S02]  /*1210*/  UIMAD.WIDE.U32 UR20, UR30, UR15, URZ ;  /* 0x0000000f1e1472a5 */ /* 0x000fe4000f8e00ff */
[----:B------:R-:W-:-:S02]  /*1220*/  UIMAD.WIDE.U32 UR10, UR5, UR8, URZ ;  /* 0x00000008050a72a5 */ /* 0x000fc4000f8e00ff */
[----:B------:R-:W-:Y:S02]  /*1230*/  @UP1 USHF.R.U32.HI UR6, URZ, UR13, UR18 ;  /* 0x0000000dff061299 */ /* 0x000fe40008011612 */
[----:B------:R-:W-:Y:S02]  /*1240*/  UIMAD.WIDE.U32 UR16, UR26, UR12, URZ ;  /* 0x0000000c1a1072a5 */ /* 0x000fe4000f8e00ff */
[----:B------:R-:W-:Y:S01]  /*1250*/  UIMAD.WIDE.U32 UR18, UR6, UR8, URZ ;  /* 0x00000008061272a5 */ /* 0x000fe2000f8e00ff */
[----:B------:R-:W-:Y:S01]  /*1260*/  UMOV UR20, UR21 ;  /* 0x0000001500147c82 */ /* 0x000fe20008000000 */
[----:B------:R-:W-:Y:S01]  /*1270*/  UMOV UR10, UR11 ;  /* 0x0000000b000a7c82 */ /* 0x000fe20008000000 */
[----:B------:R-:W-:Y:S02]  /*1280*/  USHF.R.U32.HI UR20, URZ, UR4, UR20 ;  /* 0x00000004ff147299 */ /* 0x000fe40008011614 */
[----:B------:R-:W-:Y:S02]  /*1290*/  @UP2 USHF.R.U32.HI UR5, URZ, UR9, UR10 ;  /* 0x00000009ff052299 */ /* 0x000fe4000801160a */
[----:B------:R-:W-:Y:S01]  /*12a0*/  UMOV UR7, UR19 ;  /* 0x0000001300077c82 */ /* 0x000fe20008000000 */
[----:B------:R-:W-:Y:S01]  /*12b0*/  UMOV UR16, UR17 ;  /* 0x0000001100107c82 */ /* 0x000fe20008000000 */
[----:B------:R-:W-:-:S02]  /*12c0*/  @UP2 USHF.R.U32.HI UR6, URZ, UR9, UR7 ;  /* 0x00000009ff062299 */ /* 0x000fc40008011607 */
[----:B------:R-:W-:Y:S02]  /*12d0*/  USHF.R.U32.HI UR13, URZ, UR13, UR16 ;  /* 0x0000000dff0d7299 */ /* 0x000fe40008011610 */
[----:B------:R-:W-:Y:S02]  /*12e0*/  USEL UR4, UR30, UR20, !UP0 ;  /* 0x000000141e047287 */ /* 0x000fe4000c000000 */
[----:B------:R-:W-:Y:S02]  /*12f0*/  UIMAD UR7, UR5, UR23, URZ ;  /* 0x00000017050772a4 */ /* 0x000fe4000f8e02ff */
[----:B------:R-:W-:Y:S02]  /*1300*/  USEL UR5, UR26, UR13, !UP1 ;  /* 0x0000000d1a057287 */ /* 0x000fe4000c800000 */
[----:B------:R-:W-:Y:S02]  /*1310*/  UIMAD UR12, UR6, UR23, URZ ;  /* 0x00000017060c72a4 */ /* 0x000fe4000f8e02ff */
[----:B------:R-:W-:-:S02]  /*1320*/  UISETP.GE.AND UP0, UPT, UR4, UR7, UPT ;  /* 0x000000070400728c */ /* 0x000fc4000bf06270 */
[----:B------:R-:W-:Y:S02]  /*1330*/  UIMAD.WIDE.U32 UR10, UR4, UR8, URZ ;  /* 0x00000008040a72a5 */ /* 0x000fe4000f8e00ff */
[----:B------:R-:W-:Y:S02]  /*1340*/  UISETP.GE.OR UP0, UPT, UR5, UR12, UP0 ;  /* 0x0000000c0500728c */ /* 0x000fe40008706670 */
[----:B------:R-:W-:Y:S02]  /*1350*/  UIMAD.WIDE.U32 UR12, UR5, UR8, URZ ;  /* 0x00000008050c72a5 */ /* 0x000fe4000f8e00ff */
[----:B------:R-:W-:Y:S01]  /*1360*/  UIADD3 UR10, UPT, UPT, -UR4, URZ, URZ ;  /* 0x000000ff040a7290 */ /* 0x000fe2000fffe1ff */
[----:B------:R-:W-:Y:S01]  /*1370*/  UMOV UR8, UR11 ;  /* 0x0000000b00087c82 */ /* 0x000fe20008000000 */
[----:B------:R-:W-:Y:S02]  /*1380*/  UIADD3 UR11, UPT, UPT, -UR5, URZ, URZ ;  /* 0x000000ff050b7290 */ /* 0x000fe4000fffe1ff */
[----:B------:R-:W-:-:S03]  /*1390*/  USHF.R.U32.HI UR8, URZ, UR9, UR8 ;  /* 0x00000009ff087299 */ /* 0x000fc60008011608 */
[----:B------:R-:W-:Y:S01]  /*13a0*/  @!UP0 UMOV UR7, UR13 ;  /* 0x0000000d00078c82 */ /* 0x000fe20008000000 */
[----:B------:R-:W-:Y:S02]  /*13b0*/  UIMAD UR30, UR14, UR10, UR30 ;  /* 0x0000000a0e1e72a4 */ /* 0x000fe4000f8e021e */
[----:B------:R-:W-:Y:S02]  /*13c0*/  USEL UR8, UR4, UR8, !UP2 ;  /* 0x0000000804087287 */ /* 0x000fe4000d000000 */
[----:B------:R-:W-:Y:S02]  /*13d0*/  @!UP0 USHF.R.U32.HI UR7, URZ, UR9, UR7 ;  /* 0x00000009ff078299 */ /* 0x000fe40008011607 */
[----:B------:R-:W-:Y:S02]  /*13e0*/  UIADD3 UR9, UPT, UPT, -UR8, URZ, URZ ;  /* 0x000000ff08097290 */ /* 0x000fe4000fffe1ff */
[----:B------:R-:W-:Y:S02]  /*13f0*/  @!UP0 USEL UR7, UR5, UR7, !UP2 ;  /* 0x0000000705078287 */ /* 0x000fe4000d000000 */
[----:B------:R-:W-:-:S02]  /*1400*/  UIMAD UR9, UR23, UR9, UR4 ;  /* 0x00000009170972a4 */ /* 0x000fc4000f8e0204 */
[----:B------:R-:W-:Y:S02]  /*1410*/  @!UP0 UIADD3 UR8, UPT, UPT, UR8, -UR7, URZ ;  /* 0x8000000708088290 */ /* 0x000fe4000fffe0ff */
[----:B------:R-:W-:Y:S02]  /*1420*/  @!UP0 UIMAD UR6, UR9, UR6, UR7 ;  /* 0x00000006090682a4 */ /* 0x000fe4000f8e0207 */
[----:B------:R-:W-:Y:S02]  /*1430*/  @!UP0 UIMAD UR4, UR8, UR23, UR5 ;  /* 0x00000017080482a4 */ /* 0x000fe4000f8e0205 */
[----:B------:R-:W-:Y:S02]  /*1440*/  UIMAD UR26, UR25, UR11, UR26 ;  /* 0x0000000b191a72a4 */ /* 0x000fe4000f8e021a */
[----:B------:R-:W-:Y:S01]  /*1450*/  UIMAD UR30, UR4, UR14, UR30 ;  /* 0x0000000e041e72a4 */ /* 0x000fe2000f8e021e */
[----:B------:R-:W-:Y:S02]  /*1460*/  @!UP0 UMOV UR5, UR6 ;  /* 0x0000000600058c82 */ /* 0x000fe40008000000 */
[----:B------:R-:W-:-:S12]  /*1470*/  UIMAD UR26, UR5, UR25, UR26 ;  /* 0x00000019051a72a4 */ /* 0x000fd8000f8e021a */
.L_x_18:
[----:B------:R-:W-:Y:S02]  /*1480*/  UISETP.NE.AND UP1, UPT, UR27, 0x1, UPT ;  /* 0x000000011b00788c */ /* 0x000fe4000bf25270 */
[----:B------:R-:W-:Y:S02]  /*1490*/  UISETP.NE.AND UP0, UPT, UR22, 0x2, UPT ;  /* 0x000000021600788c */ /* 0x000fe4000bf05270 */
[----:B------:R-:W-:-:S05]  /*14a0*/  ULOP3.LUT UR21, UR24, 0x800, URZ, 0xc0, !UPT ;  /* 0x0000080018157892 */ /* 0x000fca000f8ec0ff */
[----:B------:R-:W-:Y:S07]  /*14b0*/  BRA.U UP1, `(.L_x_19) ;  /* 0x0000000101447547 */ /* 0x000fee000b800000 */
[----:B------:R-:W1:Y:S01]  /*14c0*/  LDCU.128 UR8, c[0x0][0xb10] ;  /* 0x00016200ff0877ac */ /* 0x000e620008000c00 */
[----:B------:R-:W2:Y:S01]  /*14d0*/  LDCU UR12, c[0x0][0xb0c] ;  /* 0x00016180ff0c77ac */ /* 0x000ea20008000800 */
[----:B------:R-:W3:Y:S01]  /*14e0*/  LDCU UR13, c[0x0][0xb20] ;  /* 0x00016400ff0d77ac */ /* 0x000ee20008000800 */
[----:B-1----:R-:W-:Y:S02]  /*14f0*/  UIMAD.WIDE.U32 UR6, UR26, UR8, URZ ;  /* 0x000000081a0672a5 */ /* 0x002fe4000f8e00ff */
[----:B------:R-:W-:Y:S02]  /*1500*/  UIMAD.WIDE.U32 UR4, UR30, UR11, URZ ;  /* 0x0000000b1e0472a5 */ /* 0x000fe4000f8e00ff */
[----:B--2---:R-:W-:Y:S02]  /*1510*/  UISETP.NE.AND UP2, UPT, UR12, 0x1, UPT ;  /* 0x000000010c00788c */ /* 0x004fe4000bf45270 */
[----:B------:R-:W-:Y:S01]  /*1520*/  UISETP.NE.AND UP1, UPT, UR10, 0x1, UPT ;  /* 0x000000010a00788c */ /* 0x000fe2000bf25270 */
[----:B------:R-:W-:-:S02]  /*1530*/  UMOV UR6, UR7 ;  /* 0x0000000700067c82 */ /* 0x000fc40008000000 */
[----:B------:R-:W-:Y:S01]  /*1540*/  UMOV UR4, UR5 ;  /* 0x0000000500047c82 */ /* 0x000fe20008000000 */
[----:B------:R-:W-:Y:S02]  /*1550*/  USHF.R.U32.HI UR6, URZ, UR9, UR6 ;  /* 0x00000009ff067299 */ /* 0x000fe40008011606 */
[----:B---3--:R-:W-:Y:S02]  /*1560*/  USHF.R.U32.HI UR4, URZ, UR13, UR4 ;  /* 0x0000000dff047299 */ /* 0x008fe40008011604 */
[----:B------:R-:W-:Y:S02]  /*1570*/  USEL UR5, UR26, UR6, !UP2 ;  /* 0x000000061a057287 */ /* 0x000fe4000d000000 */
[----:B------:R-:W-:-:S04]  /*1580*/  USEL UR4, UR30, UR4, !UP1 ;  /* 0x000000041e047287 */ /* 0x000fc8000c800000 */
[----:B------:R-:W-:Y:S02]  /*1590*/  UIADD3 UR6, UPT, UPT, UR5, -UR4, URZ ;  /* 0x8000000405067290 */ /* 0x000fe4000fffe0ff */
[----:B------:R-:W-:Y:S02]  /*15a0*/  UIADD3 UR4, UPT, UPT, -UR5, UR4, URZ ;  /* 0x0000000405047290 */ /* 0x000fe4000fffe1ff */
[----:B------:R-:W-:Y:S02]  /*15b0*/  UIMAD UR30, UR6, UR10, UR30 ;  /* 0x0000000a061e72a4 */ /* 0x000fe4000f8e021e */
[----:B------:R-:W-:-:S12]  /*15c0*/  UIMAD UR26, UR4, UR12, UR26 ;  /* 0x0000000c041a72a4 */ /* 0x000fd8000f8e021a */
.L_x_19:
[----:B------:R-:W-:Y:S05]  /*15d0*/  BRA.U !UP5, `(.L_x_20) ;  /* 0x000000010d0c7547 */ /* 0x000fea000b800000 */
[----:B------:R-:W-:Y:S01]  /*15e0*/  UCGABAR_WAIT ;  /* 0x0000000000007dc7 */ /* 0x000fe20008000000 */
[----:B------:R-:W-:Y:S01]  /*15f0*/  CCTL.IVALL ;  /* 0x00000000ff00798f */ /* 0x000fe20002000000 */
[----:B------:R-:W-:Y:S05]  /*1600*/  BRA `(.L_x_21) ;  /* 0x0000000000047947 */ /* 0x000fea0003800000 */
.L_x_20:
[----:B------:R-:W-:Y:S06]  /*1610*/  BAR.SYNC.DEFER_BLOCKING 0x0 ;  /* 0x0000000000007b1d */ /* 0x000fec0000010000 */
.L_x_21:
[----:B------:R-:W-:Y:S05]  /*1620*/  BRA.U UP0, `(.L_x_22) ;  /* 0x0000001100a07547 */ /* 0x000fea000b800000 */
[----:B------:R-:W1:Y:S01]  /*1630*/  LDCU UR6, c[0x0][0x38c] ;  /* 0x00007180ff0677ac */ /* 0x000e620008000800 */
[----:B------:R-:W-:Y:S01]  /*1640*/  PLOP3.LUT P1, PT, PT, PT, UP3, 0x80, 0x8 ;  /* 0x000000000008781c */ /* 0x000fe20003f2f038 */
[----:B------:R-:W-:Y:S01]  /*1650*/  IMAD.MOV.U32 R12, RZ, RZ, 0x1 ;  /* 0x00000001ff0c7424 */ /* 0x000fe200078e00ff */
[----:B------:R-:W-:Y:S01]  /*1660*/  ISETP.EQ.OR P2, PT, R0, RZ, P3 ;  /* 0x000000ff0000720c */ /* 0x000fe20001f42670 */
[----:B------:R-:W-:Y:S01]  /*1670*/  UISETP.NE.AND UP1, UPT, UR22, URZ, UPT ;  /* 0x000000ff1600728c */ /* 0x000fe2000bf25270 */
[----:B------:R-:W-:Y:S02]  /*1680*/  PLOP3.LUT P1, PT, P1, PT, PT, 0x8, 0x80 ;  /* 0x000000000080781c */ /* 0x000fe40000f2e170 */
[----:B------:R-:W-:Y:S01]  /*1690*/  CS2R R10, SRZ ;  /* 0x00000000000a7805 */ /* 0x000fe2000001ff00 */
[----:B------:R-:W-:Y:S01]  /*16a0*/  IMAD.MOV.U32 R9, RZ, RZ, RZ ;  /* 0x000000ffff097224 */ /* 0x000fe200078e00ff */
[----:B------:R-:W2:Y:S01]  /*16b0*/  LDCU UR39, c[0x0][0x370] ;  /* 0x00006e00ff2777ac */ /* 0x000ea20008000800 */
[----:B------:R-:W-:Y:S01]  /*16c0*/  IMAD.MOV.U32 R8, RZ, RZ, 0x1 ;  /* 0x00000001ff087424 */ /* 0x000fe200078e00ff */
[----:B------:R-:W3:Y:S01]  /*16d0*/  LDCU.64 UR28, c[0x0][0x348] ;  /* 0x00006900ff1c77ac */ /* 0x000ee20008000a00 */
[----:B------:R-:W-:-:S02]  /*16e0*/  USHF.R.U32.HI UR44, URZ, 0x6, UR21 ;  /* 0x00000006ff2c7899 */ /* 0x000fc40008011615 */
[----:B-1----:R-:W-:Y:S02]  /*16f0*/  UIADD3 UR5, UPT, UPT, UR6, 0x3f, URZ ;  /* 0x0000003f06057890 */ /* 0x002fe4000fffe0ff */
[----:B------:R-:W-:Y:S02]  /*1700*/  UIADD3 UR45, UPT, UPT, UR6, 0x7e, URZ ;  /* 0x0000007e062d7890 */ /* 0x000fe4000fffe0ff */
[----:B------:R-:W-:Y:S01]  /*1710*/  USHF.R.S32.HI UR4, URZ, 0x1f, UR5 ;  /* 0x0000001fff047899 */ /* 0x000fe20008011405 */
[----:B------:R-:W1:Y:S03]  /*1720*/  LDCU UR38, c[0x0][0x374] ;  /* 0x00006e80ff2677ac */ /* 0x000e660008000800 */
[----:B------:R-:W-:Y:S02]  /*1730*/  ULEA.HI UR4, UR4, UR5, URZ, 0x6 ;  /* 0x0000000504047291 */ /* 0x000fe4000f8f30ff */
[----:B------:R-:W-:-:S02]  /*1740*/  USEL UR25, UR37, 0x2, UP1 ;  /* 0x0000000225197887 */ /* 0x000fc40008800000 */
[----:B------:R-:W-:Y:S02]  /*1750*/  USHF.R.S32.HI UR42, URZ, 0x6, UR4 ;  /* 0x00000006ff2a7899 */ /* 0x000fe40008011404 */
[----:B------:R-:W-:Y:S02]  /*1760*/  UIADD3 UR4, UPT, UPT, UR6, -0x1, URZ ;  /* 0xffffffff06047890 */ /* 0x000fe4000fffe0ff */
[----:B------:R-:W-:Y:S02]  /*1770*/  UISETP.LT.U32.AND UP0, UPT, UR42, 0x3, UPT ;  /* 0x000000032a00788c */ /* 0x000fe4000bf01070 */
[----:B------:R-:W-:Y:S02]  /*1780*/  UISETP.GE.U32.AND UP2, UPT, UR4, -0x7f, UPT ;  /* 0xffffff810400788c */ /* 0x000fe4000bf46070 */
[----:B------:R-:W-:Y:S01]  /*1790*/  USEL UR41, UR42, 0x3, UP0 ;  /* 0x000000032a297887 */ /* 0x000fe20008000000 */
[----:B------:R-:W-:-:S03]  /*17a0*/  UMOV UR5, URZ ;  /* 0x000000ff00057c82 */ /* 0x000fc60008000000 */
[----:B------:R-:W-:Y:S02]  /*17b0*/  UIADD3 UR24, UPT, UPT, UR41, -0x1, URZ ;  /* 0xffffffff29187890 */ /* 0x000fe4000fffe0ff */
[----:B------:R-:W-:-:S03]  /*17c0*/  UIADD3 UR43, UPT, UPT, UR42, -UR41, URZ ;  /* 0x800000292a2b7290 */ /* 0x000fc6000fffe0ff */
[----:B------:R-:W-:-:S04]  /*17d0*/  @UP2 UIADD3 UR24, UPT, UPT, UR41, URZ, URZ ;  /* 0x000000ff29182290 */ /* 0x000fc8000fffe0ff */
[----:B-123--:R-:W-:-:S12]  /*17e0*/  UIADD3 UR24, UPT, UPT, UR24, 0x1, URZ ;  /* 0x0000000118187890 */ /* 0x00efd8000fffe0ff */
.L_x_42:
[----:B------:R-:W-:Y:S01]  /*17f0*/  UISETP.NE.AND UP0, UPT, UR54, URZ, UPT ;  /* 0x000000ff3600728c */ /* 0x000fe2000bf05270 */
[----:B------:R-:W1:Y:S08]  /*1800*/  S2UR UR54, SR_CgaCtaId ;  /* 0x00000000003679c3 */ /* 0x000e700000008800 */
[----:B------:R-:W-:Y:S05]  /*1810*/  BRA.U UP0, `(.L_x_23) ;  /* 0x0000000100347547 */ /* 0x000fea000b800000 */
[----:B------:R-:W2:Y:S01]  /*1820*/  S2R R0, SR_CgaCtaId ;  /* 0x0000000000007919 */ /* 0x000ea20000008800 */
[----:B------:R-:W-:-:S04]  /*1830*/  MOV R2, 0x400 ;  /* 0x0000040000027802 */ /* 0x000fc80000000f00 */
[----:B--2---:R-:W-:Y:S02]  /*1840*/  LEA R0, R0, R2, 0x18 ;  /* 0x0000000200007211 */ /* 0x004fe400078ec0ff */
[----:B------:R-:W-:-:S03]  /*1850*/  SHF.L.U32 R2, R8, 0x1f, RZ ;  /* 0x0000001f08027819 */ /* 0x000fc600000006ff */
[----:B------:R-:W-:-:S04]  /*1860*/  IMAD R0, R9, 0x8, R0 ;  /* 0x0000000809007824 */ /* 0x000fc800078e0200 */
[----:B------:R-:W2:Y:S02]  /*1870*/  SYNCS.PHASECHK.TRANS64.TRYWAIT P0, [R0+URZ+0xe0], R2 ;  /* 0x0000e002000075a7 */ /* 0x000ea400080011ff */
[----:B--2---:R-:W-:Y:S05]  /*1880*/  @!P0 BRA `(.L_x_24) ;  /* 0x0000005800f48947 */ /* 0x004fea0003800000 */
.L_x_121:
[----:B------:R-:W-:Y:S01]  /*1890*/  VIADD R9, R9, 0x1 ;  /* 0x0000000109097836 */ /* 0x000fe20000000000 */
[----:B------:R2:W-:Y:S04]  /*18a0*/  SYNCS.ARRIVE.TRANS64.A1T0 RZ, [R0+URZ+0xd0], RZ ;  /* 0x0000d0ff00ff79a7 */ /* 0x0005e800081000ff */
[----:B------:R-:W-:-:S04]  /*18b0*/  ISETP.NE.AND P0, PT, R9, 0x2, PT ;  /* 0x000000020900780c */ /* 0x000fc80003f05270 */
[----:B------:R-:W-:Y:S02]  /*18c0*/  SEL R9, R9, RZ, P0 ;  /* 0x000000ff09097207 */ /* 0x000fe40000000000 */
[----:B--2---:R-:W-:-:S04]  /*18d0*/  SEL R0, RZ, 0x1, P0 ;  /* 0x00000001ff007807 */ /* 0x004fc80000000000 */
[----:B------:R-:W-:-:S07]  /*18e0*/  LOP3.LUT R8, R8, R0, RZ, 0x3c, !PT ;  /* 0x0000000008087212 */ /* 0x000fce00078e3cff */
.L_x_23:
[----:B------:R-:W-:Y:S01]  /*18f0*/  UMOV UR6, 0x400 ;  /* 0x0000040000067882 */ /* 0x000fe20000000000 */
[----:B------:R-:W-:Y:S01]  /*1900*/  SHF.L.U32 R0, R12, 0x1f, RZ ;  /* 0x0000001f0c007819 */ /* 0x000fe200000006ff */
[----:B-1----:R-:W-:Y:S02]  /*1910*/  ULEA UR6, UR54, UR6, 0x18 ;  /* 0x0000000636067291 */ /* 0x002fe4000f8ec0ff */
[----:B------:R-:W-:Y:S02]  /*1920*/  UISETP.GE.U32.AND UP0, UPT, UR45, 0x7f, UPT ;  /* 0x0000007f2d00788c */ /* 0x000fe4000bf06070 */
[----:B------:R-:W-:Y:S02]  /*1930*/  ULEA UR4, UR5, UR6, 0x3 ;  /* 0x0000000605047291 */ /* 0x000fe4000f8e18ff */
[----:B------:R-:W-:Y:S02]  /*1940*/  USHF.L.U32 UR11, UR30, 0x6, URZ ;  /* 0x000000061e0b7899 */ /* 0x000fe400080006ff */
[----:B------:R-:W-:Y:S01]  /*1950*/  ULEA UR35, UR26, UR44, 0x6 ;  /* 0x0000002c1a237291 */ /* 0x000fe2000f8e30ff */
[----:B------:R-:W-:-:S04]  /*1960*/  UMOV UR13, URZ ;  /* 0x000000ff000d7c82 */ /* 0x000fc80008000000 */
[----:B------:R1:W2:Y:S01]  /*1970*/  SYNCS.PHASECHK.TRANS64.TRYWAIT P0, [UR4+0x18], R0 ;  /* 0x00001800ff0075a7 */ /* 0x0002a20008001104 */
[----:B------:R-:W-:Y:S06]  /*1980*/  BRA.U !UP0, `(.L_x_25) ;  /* 0x0000000108bc7547 */ /* 0x000fec000b800000 */
[----:B------:R-:W-:Y:S01]  /*1990*/  UMOV UR7, URZ ;  /* 0x000000ff00077c82 */ /* 0x000fe20008000000 */
[----:B------:R-:W-:-:S05]  /*19a0*/  UMOV UR4, UR5 ;  /* 0x0000000500047c82 */ /* 0x000fca0008000000 */
.L_x_31:
[----:B------:R-:W-:Y:S01]  /*19b0*/  ULEA UR33, UR4, UR6, 0x3 ;  /* 0x0000000604217291 */ /* 0x000fe2000f8e18ff */
[----:B--2---:R-:W-:Y:S01]  /*19c0*/  @!P3 MOV R2, 0x4000 ;  /* 0x000040000002b802 */ /* 0x004fe20000000f00 */
[----:B--2-4-:R-:W-:Y:S10]  /*19d0*/  @P0 BRA `(.L_x_26) ;  /* 0x00000000000c0947 */ /* 0x014ff40003800000 */
[----:B------:R-:W-:-:S04]  /*19e0*/  SHF.L.U32 R3, R12, 0x1f, RZ ;  /* 0x0000001f0c037819 */ /* 0x000fc800000006ff */
[----:B------:R-:W2:Y:S02]  /*19f0*/  SYNCS.PHASECHK.TRANS64.TRYWAIT P0, [UR33+0x18], R3 ;  /* 0x00001803ff0075a7 */ /* 0x000ea40008001121 */
[----:B--2---:R-:W-:Y:S05]  /*1a00*/  @!P0 BRA `(.L_x_27) ;  /* 0x0000005800a88947 */ /* 0x004fea0003800000 */
.L_x_26:
[----:B------:R2:W-:Y:S01]  /*1a10*/  @!P3 SYNCS.ARRIVE.TRANS64 RZ, [UR33], R2 ;  /* 0x00000002ffffb9a7 */ /* 0x0005e20008000021 */
[----:B------:R-:W-:-:S04]  /*1a20*/  ULOP3.LUT UR5, UR25, 0x2, URZ, 0xfc, !UPT ;  /* 0x0000000219057892 */ /* 0x000fc8000f8efcff */
[----:B------:R-:W-:-:S09]  /*1a30*/  UISETP.NE.AND UP0, UPT, UR5, 0x2, UPT ;  /* 0x000000020500788c */ /* 0x000fd2000bf05270 */
[----:B------:R-:W-:Y:S05]  /*1a40*/  BRA.U UP0, `(.L_x_28) ;  /* 0x0000000100047547 */ /* 0x000fea000b800000 */
[----:B------:R-:W-:Y:S05]  /*1a50*/  BPT.TRAP 0x1 ;  /* 0x000000040000795c */ /* 0x000fea0000300000 */
.L_x_28:
[----:B------:R-:W-:Y:S04]  /*1a60*/  BSSY.RECONVERGENT B0, `(.L_x_29) ;  /* 0x0000003000007945 */ /* 0x000fe80003800200 */
[----:B------:R-:W-:Y:S05]  /*1a70*/  @P2 BRA `(.L_x_30) ;  /* 0x0000000000042947 */ /* 0x000fea0003800000 */
[----:B------:R-:W-:Y:S05]  /*1a80*/  BPT.TRAP 0x1 ;  /* 0x000000040000795c */ /* 0x000fea0000300000 */
.L_x_30:
[----:B------:R-:W-:Y:S05]  /*1a90*/  BSYNC.RECONVERGENT B0 ;  /* 0x0000000000007941 */ /* 0x000fea0003800200 */
.L_x_29:
[----:B------:R-:W-:Y:S02]  /*1aa0*/  UIADD3 UR5, UPT, UPT, UR4, 0x1, URZ ;  /* 0x0000000104057890 */ /* 0x000fe4000fffe0ff */
[----:B------:R-:W-:Y:S02]  /*1ab0*/  UIADD3 UR16, UP1, UPT, UR28, 0x80, URZ ;  /* 0x000000801c107890 */ /* 0x000fe4000ff3e0ff */
[----:B------:R-:W-:Y:S02]  /*1ac0*/  UISETP.NE.AND UP0, UPT, UR5, 0x3, UPT ;  /* 0x000000030500788c */ /* 0x000fe4000bf05270 */
[----:B------:R-:W-:Y:S02]  /*1ad0*/  USHF.L.U32 UR34, UR7, 0x6, URZ ;  /* 0x0000000607227899 */ /* 0x000fe400080006ff */
[----:B------:R-:W-:Y:S02]  /*1ae0*/  USEL UR9, URZ, 0x1, UP0 ;  /* 0x00000001ff097887 */ /* 0x000fe40008000000 */
[----:B------:R-:W-:-:S02]  /*1af0*/  USEL UR5, UR5, URZ, UP0 ;  /* 0x000000ff05057287 */ /* 0x000fc40008000000 */
[----:B------:R-:W-:Y:S02]  /*1b00*/  UIADD3 UR14, UP0, UPT, UR28, 0x180, URZ ;  /* 0x000001801c0e7890 */ /* 0x000fe4000ff1e0ff */
[----:B------:R-:W-:Y:S01]  /*1b10*/  ULEA UR8, UR5, UR6, 0x3 ;  /* 0x0000000605087291 */ /* 0x000fe2000f8e18ff */
[----:B------:R-:W-:Y:S01]  /*1b20*/  LOP3.LUT R12, R12, UR9, RZ, 0x3c, !PT ;  /* 0x000000090c0c7c12 */ /* 0x000fe2000f8e3cff */
[----:B------:R-:W-:Y:S02]  /*1b30*/  UIADD3.X UR17, UPT, UPT, URZ, UR29, URZ, UP1, !UPT ;  /* 0x0000001dff117290 */ /* 0x000fe40008ffe4ff */
[----:B------:R-:W-:Y:S01]  /*1b40*/  UIADD3.X UR15, UPT, UPT, URZ, UR29, URZ, UP0, !UPT ;  /* 0x0000001dff0f7290 */ /* 0x000fe200087fe4ff */
[----:B-1----:R-:W-:Y:S01]  /*1b50*/  SHF.L.U32 R0, R12, 0x1f, RZ ;  /* 0x0000001f0c007819 */ /* 0x002fe200000006ff */
[----:B------:R-:W-:Y:S01]  /*1b60*/  UMOV UR18, 0x0 ;  /* 0x0000000000127882 */ /* 0x000fe20000000000 */
[----:B------:R-:W-:Y:S01]  /*1b70*/  UMOV UR19, 0x10000000 ;  /* 0x1000000000137882 */ /* 0x000fe20000000000 */
[----:B------:R-:W-:Y:S01]  /*1b80*/  UMOV UR12, UR36 ;  /* 0x00000024000c7c82 */ /* 0x000fe20008000000 */
[----:B------:R3:W4:Y:S01]  /*1b90*/  SYNCS.PHASECHK.TRANS64.TRYWAIT P0, [UR8+0x18], R0 ;  /* 0x00001800ff0075a7 */ /* 0x0007220008001108 */
[----:B------:R-:W-:Y:S01]  /*1ba0*/  USHF.L.U32 UR8, UR4, 0xd, URZ ;  /* 0x0000000d04087899 */ /* 0x000fe200080006ff */
[----:B------:R-:W-:-:S02]  /*1bb0*/  UMOV UR9, UR33 ;  /* 0x0000002100097c82 */ /* 0x000fc40008000000 */
[----:B------:R-:W-:Y:S01]  /*1bc0*/  UMOV UR4, 0x30000 ;  /* 0x0003000000047882 */ /* 0x000fe20000000000 */
[----:B------:R-:W-:Y:S02]  /*1bd0*/  ULEA UR32, UR21, UR8, 0x1 ;  /* 0x0000000815207291 */ /* 0x000fe4000f8e08ff */
[----:B------:R-:W-:Y:S02]  /*1be0*/  UIADD3 UR8, UPT, UPT, UR6, 0x9400, UR8 ;  /* 0x0000940006087890 */ /* 0x000fe4000fffe008 */
[----:B------:R-:W-:Y:S01]  /*1bf0*/  UIADD3 UR32, UPT, UPT, UR6, 0x3400, UR32 ;  /* 0x0000340006207890 */ /* 0x000fe2000fffe020 */
[----:B------:R-:W-:Y:S01]  /*1c00*/  UMOV UR10, UR34 ;  /* 0x00000022000a7c82 */ /* 0x000fe20008000000 */
[----:B------:R-:W-:Y:S01]  /*1c10*/  UIADD3 UR7, UPT, UPT, UR7, 0x1, URZ ;  /* 0x0000000107077890 */ /* 0x000fe2000fffe0ff */
[----:B------:R-:W-:-:S03]  /*1c20*/  UMOV UR13, UR24 ;  /* 0x00000018000d7c82 */ /* 0x000fc60008000000 */
[----:B------:R-:W-:-:S03]  /*1c30*/  UISETP.NE.AND UP0, UPT, UR7, UR24, UPT ;  /* 0x000000180700728c */ /* 0x000fc6000bf05270 */
[----:B------:R1:W-:Y:S01]  /*1c40*/  UTMALDG.3D.MULTICAST [UR32], [UR16], UR4, desc[UR18] ;  /* 0x00001220100073b4 */ /* 0x0003e20008011804 */
[----:B------:R3:W-:Y:S01]  /*1c50*/  UTMALDG.3D [UR8], [UR14], desc[UR18] ;  /* 0x000012080e0075b4 */ /* 0x0007e20008011000 */
[----:B-1----:R-:W-:-:S04]  /*1c60*/  UMOV UR4, UR5 ;  /* 0x0000000500047c82 */ /* 0x002fc80008000000 */
[----:B---3--:R-:W-:Y:S05]  /*1c70*/  BRA.U UP0, `(.L_x_31) ;  /* 0xfffffffd004c7547 */ /* 0x008fea000b83ffff */
.L_x_25:
[----:B------:R-:W-:Y:S01]  /*1c80*/  ULEA UR4, UR5, UR6, 0x3 ;  /* 0x0000000605047291 */ /* 0x000fe2000f8e18ff */
[----:B-1----:R-:W-:Y:S01]  /*1c90*/  SHF.L.U32 R0, R12, 0x1f, RZ ;  /* 0x0000001f0c007819 */ /* 0x002fe200000006ff */
[----:B------:R-:W-:Y:S01]  /*1ca0*/  @!P1 SYNCS.ARRIVE.TRANS64.A1T0 RZ, [UR6+0x68], RZ ;  /* 0x000068ffffff99a7 */ /* 0x000fe20008100006 */
[----:B------:R-:W-:-:S06]  /*1cb0*/  UISETP.GT.AND UP0, UPT, UR42, UR41, UPT ;  /* 0x000000292a00728c */ /* 0x000fcc000bf04270 */
[----:B--2-4-:R1:W2:Y:S03]  /*1cc0*/  SYNCS.PHASECHK.TRANS64.TRYWAIT P0, [UR4+0x18], R0 ;  /* 0x00001800ff0075a7 */ /* 0x0142a60008001104 */
[----:B------:R-:W-:Y:S05]  /*1cd0*/  BRA.U !UP0, `(.L_x_32) ;  /* 0x0000000108c07547 */ /* 0x000fea000b800000 */
[----:B------:R-:W-:Y:S01]  /*1ce0*/  UIADD3 UR26, UPT, UPT, UR43, UR13, URZ ;  /* 0x0000000d2b1a7290 */ /* 0x000fe2000fffe0ff */
[----:B------:R-:W-:-:S11]  /*1cf0*/  UMOV UR4, UR5 ;  /* 0x0000000500047c82 */ /* 0x000fd60008000000 */
.L_x_38:
[----:B------:R-:W-:Y:S01]  /*1d00*/  ULEA UR17, UR4, UR6, 0x3 ;  /* 0x0000000604117291 */ /* 0x000fe2000f8e18ff */
[----:B--2---:R-:W-:Y:S01]  /*1d10*/  @!P3 MOV R2, 0x4000 ;  /* 0x000040000002b802 */ /* 0x004fe20000000f00 */
[----:B--2-4-:R-:W-:Y:S10]  /*1d20*/  @P0 BRA `(.L_x_33) ;  /* 0x00000000000c0947 */ /* 0x014ff40003800000 */
[----:B------:R-:W-:-:S04]  /*1d30*/  SHF.L.U32 R3, R12, 0x1f, RZ ;  /* 0x0000001f0c037819 */ /* 0x000fc800000006ff */
[----:B------:R-:W2:Y:S02]  /*1d40*/  SYNCS.PHASECHK.TRANS64.TRYWAIT P0, [UR17+0x18], R3 ;  /* 0x00001803ff0075a7 */ /* 0x000ea40008001111 */
[----:B--2---:R-:W-:Y:S05]  /*1d50*/  @!P0 BRA `(.L_x_34) ;  /* 0x0000005400ec8947 */ /* 0x004fea0003800000 */
.L_x_33:
[----:B------:R2:W-:Y:S01]  /*1d60*/  @!P3 SYNCS.ARRIVE.TRANS64 RZ, [UR17], R2 ;  /* 0x00000002ffffb9a7 */ /* 0x0005e20008000011 */
[----:B------:R-:W-:-:S04]  /*1d70*/  ULOP3.LUT UR5, UR25, 0x2, URZ, 0xfc, !UPT ;  /* 0x0000000219057892 */ /* 0x000fc8000f8efcff */
[----:B------:R-:W-:-:S09]  /*1d80*/  UISETP.NE.AND UP0, UPT, UR5, 0x2, UPT ;  /* 0x000000020500788c */ /* 0x000fd2000bf05270 */
[----:B------:R-:W-:Y:S05]  /*1d90*/  BRA.U UP0, `(.L_x_35) ;  /* 0x0000000100047547 */ /* 0x000fea000b800000 */
[----:B------:R-:W-:Y:S05]  /*1da0*/  BPT.TRAP 0x1 ;  /* 0x000000040000795c */ /* 0x000fea0000300000 */
.L_x_35:
[----:B------:R-:W-:Y:S04]  /*1db0*/  BSSY.RECONVERGENT B0, `(.L_x_36) ;  /* 0x0000003000007945 */ /* 0x000fe80003800200 */
[----:B------:R-:W-:Y:S05]  /*1dc0*/  @P2 BRA `(.L_x_37) ;  /* 0x0000000000042947 */ /* 0x000fea0003800000 */
[----:B------:R-:W-:Y:S05]  /*1dd0*/  BPT.TRAP 0x1 ;  /* 0x000000040000795c */ /* 0x000fea0000300000 */
.L_x_37:
[----:B------:R-:W-:Y:S05]  /*1de0*/  BSYNC.RECONVERGENT B0 ;  /* 0x0000000000007941 */ /* 0x000fea0003800200 */
.L_x_36:
[----:B------:R-:W-:Y:S02]  /*1df0*/  UIADD3 UR5, UPT, UPT, UR4, 0x1, URZ ;  /* 0x0000000104057890 */ /* 0x000fe4000fffe0ff */
[----:B------:R-:W-:Y:S02]  /*1e00*/  UIADD3 UR14, UP1, UPT, UR28, 0x80, URZ ;  /* 0x000000801c0e7890 */ /* 0x000fe4000ff3e0ff */
[----:B------:R-:W-:Y:S02]  /*1e10*/  UISETP.NE.AND UP0, UPT, UR5, 0x3, UPT ;  /* 0x000000030500788c */ /* 0x000fe4000bf05270 */
[----:B------:R-:W-:Y:S02]  /*1e20*/  USHF.L.U32 UR18, UR13, 0x6, URZ ;  /* 0x000000060d127899 */ /* 0x000fe400080006ff */
[----:B------:R-:W-:Y:S02]  /*1e30*/  USEL UR8, URZ, 0x1, UP0 ;  /* 0x00000001ff087887 */ /* 0x000fe40008000000 */
[----:B------:R-:W-:-:S02]  /*1e40*/  USEL UR5, UR5, URZ, UP0 ;  /* 0x000000ff05057287 */ /* 0x000fc40008000000 */
[----:B------:R-:W-:Y:S02]  /*1e50*/  UIADD3 UR22, UP0, UPT, UR28, 0x180, URZ ;  /* 0x000001801c167890 */ /* 0x000fe4000ff1e0ff */
[----:B------:R-:W-:Y:S01]  /*1e60*/  LOP3.LUT R12, R12, UR8, RZ, 0x3c, !PT ;  /* 0x000000080c0c7c12 */ /* 0x000fe2000f8e3cff */
[----:B------:R-:W-:Y:S02]  /*1e70*/  USHF.L.U32 UR8, UR4, 0xd, URZ ;  /* 0x0000000d04087899 */ /* 0x000fe400080006ff */
[----:B------:R-:W-:Y:S01]  /*1e80*/  ULEA UR7, UR5, UR6, 0x3 ;  /* 0x0000000605077291 */ /* 0x000fe2000f8e18ff */
[----:B-1----:R-:W-:Y:S01]  /*1e90*/  SHF.L.U32 R0, R12, 0x1f, RZ ;  /* 0x0000001f0c007819 */ /* 0x002fe200000006ff */
[----:B------:R-:W-:Y:S02]  /*1ea0*/  ULEA UR16, UR21, UR8, 0x1 ;  /* 0x0000000815107291 */ /* 0x000fe4000f8e08ff */
[----:B------:R-:W-:Y:S02]  /*1eb0*/  UIADD3.X UR15, UPT, UPT, URZ, UR29, URZ, UP1, !UPT ;  /* 0x0000001dff0f7290 */ /* 0x000fe40008ffe4ff */
[----:B------:R-:W-:-:S02]  /*1ec0*/  UIADD3 UR16, UPT, UPT, UR6, 0x3400, UR16 ;  /* 0x0000340006107890 */ /* 0x000fc4000fffe010 */
[----:B------:R-:W-:Y:S01]  /*1ed0*/  UIADD3 UR8, UPT, UPT, UR6, 0x9400, UR8 ;  /* 0x0000940006087890 */ /* 0x000fe2000fffe008 */
[----:B------:R3:W4:Y:S01]  /*1ee0*/  SYNCS.PHASECHK.TRANS64.TRYWAIT P0, [UR7+0x18], R0 ;  /* 0x00001800ff0075a7 */ /* 0x0007220008001107 */
[----:B------:R-:W-:Y:S01]  /*1ef0*/  UIADD3.X UR23, UPT, UPT, URZ, UR29, URZ, UP0, !UPT ;  /* 0x0000001dff177290 */ /* 0x000fe200087fe4ff */
[----:B------:R-:W-:Y:S01]  /*1f00*/  UMOV UR4, 0x30000 ;  /* 0x0003000000047882 */ /* 0x000fe20000000000 */
[----:B------:R-:W-:Y:S01]  /*1f10*/  UMOV UR30, 0x0 ;  /* 0x00000000001e7882 */ /* 0x000fe20000000000 */
[----:B------:R-:W-:Y:S01]  /*1f20*/  UMOV UR31, 0x10000000 ;  /* 0x10000000001f7882 */ /* 0x000fe20000000000 */
[----:B------:R-:W-:Y:S01]  /*1f30*/  UMOV UR19, UR35 ;  /* 0x0000002300137c82 */ /* 0x000fe20008000000 */
[----:B------:R-:W-:Y:S01]  /*1f40*/  UMOV UR20, UR36 ;  /* 0x0000002400147c82 */ /* 0x000fe20008000000 */
[----:B------:R-:W-:Y:S01]  /*1f50*/  UMOV UR12, UR36 ;  /* 0x00000024000c7c82 */ /* 0x000fe20008000000 */
[----:B------:R-:W-:Y:S01]  /*1f60*/  UMOV UR9, UR17 ;  /* 0x0000001100097c82 */ /* 0x000fe20008000000 */
[----:B------:R-:W-:Y:S01]  /*1f70*/  UMOV UR10, UR18 ;  /* 0x00000012000a7c82 */ /* 0x000fe20008000000 */
[----:B------:R1:W-:Y:S01]  /*1f80*/  UTMALDG.3D.MULTICAST [UR16], [UR14], UR4, desc[UR30] ;  /* 0x00001e100e0073b4 */ /* 0x0003e20008011804 */
[----:B------:R-:W-:-:S04]  /*1f90*/  UIADD3 UR13, UPT, UPT, UR13, 0x1, URZ ;  /* 0x000000010d0d7890 */ /* 0x000fc8000fffe0ff */
[----:B------:R-:W-:Y:S01]  /*1fa0*/  UISETP.NE.AND UP0, UPT, UR13, UR26, UPT ;  /* 0x0000001a0d00728c */ /* 0x000fe2000bf05270 */
[----:B------:R3:W-:Y:S01]  /*1fb0*/  UTMALDG.3D [UR8], [UR22], desc[UR30] ;  /* 0x00001e08160075b4 */ /* 0x0007e20008011000 */
[----:B-1----:R-:W-:-:S07]  /*1fc0*/  UMOV UR4, UR5 ;  /* 0x0000000500047c82 */ /* 0x002fce0008000000 */
[----:B---3--:R-:W-:Y:S05]  /*1fd0*/  BRA.U UP0, `(.L_x_38) ;  /* 0xfffffffd00487547 */ /* 0x008fea000b83ffff */
.L_x_32:
[C---:B------:R-:W-:Y:S01]  /*1fe0*/  LEA R3, R11.reuse, UR6, 0x3 ;  /* 0x000000060b037c11 */ /* 0x040fe2000f8e18ff */
[----:B------:R-:W-:Y:S01]  /*1ff0*/  NOP ;  /* 0x0000000000007918 */ /* 0x000fe20000000000 */
[----:B-1----:R-:W-:Y:S02]  /*2000*/  SHF.L.U32 R0, R10, 0x1f, RZ ;  /* 0x0000001f0a007819 */ /* 0x002fe400000006ff */
[----:B------:R-:W-:Y:S02]  /*2010*/  LEA R4, R11, UR6, 0x4 ;  /* 0x000000060b047c11 */ /* 0x000fe4000f8e20ff */
[----:B--2-4-:R-:W1:Y:S02]  /*2020*/  SYNCS.PHASECHK.TRANS64.TRYWAIT P0, [R3+URZ+0x70], R0 ;  /* 0x00007000030075a7 */ /* 0x014e6400080011ff */
[----:B-1----:R-:W-:Y:S05]  /*2030*/  @!P0 BRA `(.L_x_39) ;  /* 0x00000054004c8947 */ /* 0x002fea0003800000 */
.L_x_124:
[----:B------:R-:W2:Y:S01]  /*2040*/  LDS.128 R4, [R4+0x100] ;  /* 0x0001000004047984 */ /* 0x000ea20000000c00 */
[----:B------:R-:W-:Y:S01]  /*2050*/  UISETP.GE.AND UP0, UPT, UR40, 0x1, UPT ;  /* 0x000000012800788c */ /* 0x000fe2000bf06270 */
[----:B------:R-:W-:Y:S01]  /*2060*/  @!PT LDS RZ, [RZ] ;  /* 0x00000000fffff984 */ /* 0x000fe20000000800 */
[----:B------:R-:W-:Y:S01]  /*2070*/  @!PT LDS RZ, [RZ] ;  /* 0x00000000fffff984 */ /* 0x000fe20000000800 */
[----:B------:R-:W-:Y:S01]  /*2080*/  @!PT LDS RZ, [RZ] ;  /* 0x00000000fffff984 */ /* 0x000fe20000000800 */
[----:B------:R-:W-:Y:S01]  /*2090*/  @!PT LDS RZ, [RZ] ;  /* 0x00000000fffff984 */ /* 0x000fe20000000800 */
[----:B------:R3:W-:Y:S06]  /*20a0*/  MEMBAR.ALL.CTA ;  /* 0x0000000000007992 */ /* 0x0007ec0000008000 */
[----:B---3--:R-:W3:Y:S01]  /*20b0*/  FENCE.VIEW.ASYNC.S ;  /* 0x00000000000073c6 */ /* 0x008ee20000000000 */
[----:B--2---:R-:W-:-:S13]  /*20c0*/  LOP3.LUT P0, RZ, R6, 0x1, RZ, 0xc0, !PT ;  /* 0x0000000106ff7812 */ /* 0x004fda000780c0ff */
[----:B---3--:R-:W-:Y:S01]  /*20d0*/  VOTEU.ANY UP1, P0 ;  /* 0x0000000000ff7886 */ /* 0x008fe20000020100 */
[----:B------:R-:W-:-:S13]  /*20e0*/  PLOP3.LUT P0, PT, PT, PT, UP1, 0x80, 0x8 ;  /* 0x000000000008781c */ /* 0x000fda0003f0f018 */
[----:B-1----:R-:W-:Y:S02]  /*20f0*/  @P0 LOP3.LUT R0, R5, 0xffff, RZ, 0xc0, !PT ;  /* 0x0000ffff05000812 */ /* 0x002fe400078ec0ff */
[----:B------:R-:W-:Y:S02]  /*2100*/  @P0 MOV R2, R4 ;  /* 0x0000000400020202 */ /* 0x000fe40000000f00 */
[----:B------:R-:W-:Y:S01]  /*2110*/  @P0 R2UR UR7, R0 ;  /* 0x00000000000702ca */ /* 0x000fe200000e0000 */
[----:B------:R-:W-:Y:S01]  /*2120*/  VIADD R0, R3, 0x80 ;  /* 0x0000008003007836 */ /* 0x000fe20000000000 */
[----:B------:R-:W-:Y:S02]  /*2130*/  @P0 SHF.R.U32.HI R4, RZ, 0x10, R5 ;  /* 0x00000010ff040819 */ /* 0x000fe40000011605 */
[----:B------:R-:W-:Y:S02]  /*2140*/  @P0 R2UR UR8, R2 ;  /* 0x00000000020802ca */ /* 0x000fe400000e0000 */
[----:B------:R-:W-:-:S02]  /*2150*/  PRMT R0, RZ, 0x654, R0 ;  /* 0x00000654ff007816 */ /* 0x000fc40000000000 */
[----:B------:R-:W-:Y:S02]  /*2160*/  @P0 R2UR UR4, R4 ;  /* 0x00000000040402ca */ /* 0x000fe400000e0000 */
[----:B------:R1:W-:Y:S03]  /*2170*/  SYNCS.ARRIVE.TRANS64.RED.A1T0 RZ, [R0+URZ], RZ ;  /* 0x000000ff00ff79a7 */ /* 0x0003e600081004ff */
[----:B------:R-:W-:-:S04]  /*2180*/  @UP1 UMOV UR27, UR7 ;  /* 0x00000007001b1c82 */ /* 0x000fc80008000000 */
[----:B------:R-:W-:-:S04]  /*2190*/  @UP1 UMOV UR37, UR8 ;  /* 0x0000000800251c82 */ /* 0x000fc80008000000 */
[----:B------:R-:W-:Y:S01]  /*21a0*/  @UP1 UMOV UR36, UR4 ;  /* 0x0000000400241c82 */ /* 0x000fe20008000000 */
[----:B------:R-:W-:Y:S05]  /*21b0*/  BRA.U !UP0, `(.L_x_40) ;  /* 0x0000000108d47547 */ /* 0x000fea000b800000 */
[----:B------:R-:W2:Y:S01]  /*21c0*/  LDCU.128 UR12, c[0x0][0xb10] ;  /* 0x00016200ff0c77ac */ /* 0x000ea20008000c00 */
[----:B------:R-:W3:Y:S01]  /*21d0*/  LDCU UR26, c[0x0][0xb20] ;  /* 0x00016400ff1a77ac */ /* 0x000ee20008000800 */
[----:B------:R-:W4:Y:S01]  /*21e0*/  LDCU UR20, c[0x0][0xb0c] ;  /* 0x00016180ff1477ac */ /* 0x000f220008000800 */
[----:B------:R-:W1:Y:S01]  /*21f0*/  LDCU.64 UR10, c[0x0][0xb28] ;  /* 0x00016500ff0a77ac */ /* 0x000e620008000a00 */
[----:B------:R-:W-:Y:S02]  /*2200*/  UISETP.NE.AND UP3, UPT, UR40, 0x1, UPT ;  /* 0x000000012800788c */ /* 0x000fe4000bf65270 */
[----:B--2---:R-:W-:Y:S02]  /*2210*/  UIMAD.WIDE.U32 UR16, UR38, UR15, URZ ;  /* 0x0000000f261072a5 */ /* 0x004fe4000f8e00ff */
[----:B------:R-:W-:Y:S02]  /*2220*/  UIMAD.WIDE.U32 UR8, UR39, UR12, URZ ;  /* 0x0000000c270872a5 */ /* 0x000fe4000f8e00ff */
[----:B------:R-:W-:-:S02]  /*2230*/  UISETP.NE.AND UP0, UPT, UR14, 0x1, UPT ;  /* 0x000000010e00788c */ /* 0x000fc4000bf05270 */
[----:B------:R-:W-:Y:S01]  /*2240*/  UIMAD.WIDE.U32 UR22, UR27, UR15, URZ ;  /* 0x0000000f1b1672a5 */ /* 0x000fe2000f8e00ff */
[----:B------:R-:W-:Y:S02]  /*2250*/  UMOV UR16, UR17 ;  /* 0x0000001100107c82 */ /* 0x000fe40008000000 */
[----:B------:R-:W-:Y:S01]  /*2260*/  UMOV UR8, UR9 ;  /* 0x0000000900087c82 */ /* 0x000fe20008000000 */
[----:B---3--:R-:W-:Y:S02]  /*2270*/  USHF.R.U32.HI UR16, URZ, UR26, UR16 ;  /* 0x0000001aff107299 */ /* 0x008fe40008011610 */
[----:B----4-:R-:W-:Y:S02]  /*2280*/  UISETP.NE.AND UP2, UPT, UR20, 0x1, UPT ;  /* 0x000000011400788c */ /* 0x010fe4000bf45270 */
[----:B------:R-:W-:Y:S02]  /*2290*/  USHF.R.U32.HI UR8, URZ, UR13, UR8 ;  /* 0x0000000dff087299 */ /* 0x000fe40008011608 */
[----:B------:R-:W-:-:S02]  /*22a0*/  USEL UR7, UR38, UR16, !UP0 ;  /* 0x0000001026077287 */ /* 0x000fc4000c000000 */
[----:B------:R-:W-:Y:S02]  /*22b0*/  USEL UR8, UR39, UR8, !UP2 ;  /* 0x0000000827087287 */ /* 0x000fe4000d000000 */
[----:B-1----:R-:W-:Y:S01]  /*22c0*/  UIMAD.WIDE.U32 UR16, UR7, UR10, URZ ;  /* 0x0000000a071072a5 */ /* 0x002fe2000f8e00ff */
[----:B------:R-:W-:Y:S01]  /*22d0*/  UMOV UR4, UR23 ;  /* 0x0000001700047c82 */ /* 0x000fe20008000000 */
[----:B------:R-:W-:Y:S02]  /*22e0*/  UIMAD.WIDE.U32 UR18, UR37, UR12, URZ ;  /* 0x0000000c251272a5 */ /* 0x000fe4000f8e00ff */
[----:B------:R-:W-:-:S03]  /*22f0*/  UIMAD.WIDE.U32 UR22, UR8, UR10, URZ ;  /* 0x0000000a081672a5 */ /* 0x000fc6000f8e00ff */
[----:B------:R-:W-:Y:S01]  /*2300*/  UMOV UR16, UR17 ;  /* 0x0000001100107c82 */ /* 0x000fe20008000000 */
[----:B------:R-:W-:Y:S02]  /*2310*/  USHF.R.U32.HI UR4, URZ, UR26, UR4 ;  /* 0x0000001aff047299 */ /* 0x000fe40008011604 */
[----:B------:R-:W-:Y:S01]  /*2320*/  @UP3 USHF.R.U32.HI UR7, URZ, UR11, UR16 ;  /* 0x0000000bff073299 */ /* 0x000fe20008011610 */
[----:B------:R-:W-:Y:S01]  /*2330*/  UMOV UR18, UR19 ;  /* 0x0000001300127c82 */ /* 0x000fe20008000000 */
[----:B------:R-:W-:Y:S01]  /*2340*/  UMOV UR22, UR23 ;  /* 0x0000001700167c82 */ /* 0x000fe20008000000 */
[----:B------:R-:W-:Y:S02]  /*2350*/  USHF.R.U32.HI UR13, URZ, UR13, UR18 ;  /* 0x0000000dff0d7299 */ /* 0x000fe40008011612 */
[----:B------:R-:W-:Y:S02]  /*2360*/  USEL UR4, UR27, UR4, !UP0 ;  /* 0x000000041b047287 */ /* 0x000fe4000c000000 */
[----:B------:R-:W-:-:S02]  /*2370*/  @UP3 USHF.R.U32.HI UR8, URZ, UR11, UR22 ;  /* 0x0000000bff083299 */ /* 0x000fc40008011616 */
[----:B------:R-:W-:Y:S02]  /*2380*/  UIMAD UR9, UR40, UR7, URZ ;  /* 0x00000007280972a4 */ /* 0x000fe4000f8e02ff */
[----:B------:R-:W-:Y:S02]  /*2390*/  USEL UR7, UR37, UR13, !UP2 ;  /* 0x0000000d25077287 */ /* 0x000fe4000d000000 */
[----:B------:R-:W-:Y:S02]  /*23a0*/  UIMAD UR12, UR40, UR8, URZ ;  /* 0x00000008280c72a4 */ /* 0x000fe4000f8e02ff */
[----:B------:R-:W-:Y:S02]  /*23b0*/  UISETP.GE.AND UP0, UPT, UR4, UR9, UPT ;  /* 0x000000090400728c */ /* 0x000fe4000bf06270 */
[----:B------:R-:W-:Y:S02]  /*23c0*/  UIMAD.WIDE.U32 UR16, UR4, UR10, URZ ;  /* 0x0000000a041072a5 */ /* 0x000fe4000f8e00ff */
[----:B------:R-:W-:-:S02]  /*23d0*/  UISETP.GE.OR UP0, UPT, UR7, UR12, UP0 ;  /* 0x0000000c0700728c */ /* 0x000fc40008706670 */
        /* <DEDUP_REMOVED lines=19> */
.L_x_40:
[----:B------:R-:W2:Y:S02]  /*2510*/  LDCU UR4, c[0x0][0xb30] ;  /* 0x00016600ff0477ac */ /* 0x000ea40008000800 */
[----:B--2---:R-:W-:-:S09]  /*2520*/  UISETP.NE.AND UP0, UPT, UR4, 0x1, UPT ;  /* 0x000000010400788c */ /* 0x004fd2000bf05270 */
[----:B------:R-:W-:Y:S05]  /*2530*/  BRA.U UP0, `(.L_x_41) ;  /* 0x0000000100447547 */ /* 0x000fea000b800000 */
[----:B------:R-:W2:Y:S01]  /*2540*/  LDCU.128 UR12, c[0x0][0xb10] ;  /* 0x00016200ff0c77ac */ /* 0x000ea20008000c00 */
[----:B------:R-:W3:Y:S01]  /*2550*/  LDCU UR16, c[0x0][0xb0c] ;  /* 0x00016180ff1077ac */ /* 0x000ee20008000800 */
[----:B------:R-:W4:Y:S01]  /*2560*/  LDCU UR17, c[0x0][0xb20] ;  /* 0x00016400ff1177ac */ /* 0x000f220008000800 */
[----:B--2---:R-:W-:Y:S02]  /*2570*/  UIMAD.WIDE.U32 UR10, UR37, UR12, URZ ;  /* 0x0000000c250a72a5 */ /* 0x004fe4000f8e00ff */
[----:B------:R-:W-:Y:S02]  /*2580*/  UIMAD.WIDE.U32 UR8, UR27, UR15, URZ ;  /* 0x0000000f1b0872a5 */ /* 0x000fe4000f8e00ff */
[----:B---3--:R-:W-:Y:S02]  /*2590*/  UISETP.NE.AND UP2, UPT, UR16, 0x1, UPT ;  /* 0x000000011000788c */ /* 0x008fe4000bf45270 */
[----:B------:R-:W-:Y:S01]  /*25a0*/  UISETP.NE.AND UP0, UPT, UR14, 0x1, UPT ;  /* 0x000000010e00788c */ /* 0x000fe2000bf05270 */
[----:B------:R-:W-:-:S02]  /*25b0*/  UMOV UR7, UR11 ;  /* 0x0000000b00077c82 */ /* 0x000fc40008000000 */
[----:B------:R-:W-:Y:S01]  /*25c0*/  UMOV UR4, UR9 ;  /* 0x0000000900047c82 */ /* 0x000fe20008000000 */
[----:B------:R-:W-:Y:S02]  /*25d0*/  USHF.R.U32.HI UR7, URZ, UR13, UR7 ;  /* 0x0000000dff077299 */ /* 0x000fe40008011607 */
[----:B----4-:R-:W-:Y:S02]  /*25e0*/  USHF.R.U32.HI UR4, URZ, UR17, UR4 ;  /* 0x00000011ff047299 */ /* 0x010fe40008011604 */
[----:B------:R-:W-:Y:S02]  /*25f0*/  USEL UR7, UR37, UR7, !UP2 ;  /* 0x0000000725077287 */ /* 0x000fe4000d000000 */
[----:B------:R-:W-:-:S04]  /*2600*/  USEL UR4, UR27, UR4, !UP0 ;  /* 0x000000041b047287 */ /* 0x000fc8000c000000 */
[----:B------:R-:W-:Y:S02]  /*2610*/  UIADD3 UR8, UPT, UPT, UR7, -UR4, URZ ;  /* 0x8000000407087290 */ /* 0x000fe4000fffe0ff */
[----:B------:R-:W-:Y:S02]  /*2620*/  UIADD3 UR4, UPT, UPT, -UR7, UR4, URZ ;  /* 0x0000000407047290 */ /* 0x000fe4000fffe1ff */
[----:B------:R-:W-:Y:S02]  /*2630*/  UIMAD UR27, UR8, UR14, UR27 ;  /* 0x0000000e081b72a4 */ /* 0x000fe4000f8e021b */
[----:B------:R-:W-:-:S12]  /*2640*/  UIMAD UR37, UR4, UR16, UR37 ;  /* 0x00000010042572a4 */ /* 0x000fd8000f8e0225 */
.L_x_41:
[----:B------:R-:W-:Y:S01]  /*2650*/  VIADD R11, R11, 0x1 ;  /* 0x000000010b0b7836 */ /* 0x000fe20000000000 */
[----:B------:R-:W-:Y:S02]  /*2660*/  R2UR UR7, R48 ;  /* 0x00000000300772ca */ /* 0x000fe400000e0000 */
[----:B------:R-:W-:Y:S02]  /*2670*/  R2UR UR4, R47 ;  /* 0x000000002f0472ca */ /* 0x000fe400000e0000 */
[C---:B------:R-:W-:Y:S02]  /*2680*/  ISETP.NE.AND P0, PT, R11.reuse, 0x2, PT ;  /* 0x000000020b00780c */ /* 0x040fe40003f05270 */
[----:B------:R-:W-:Y:S02]  /*2690*/  PLOP3.LUT P1, PT, PT, PT, PT, 0x80, 0x8 ;  /* 0x000000000008781c */ /* 0x000fe40003f2f070 */
[----:B-1----:R-:W-:Y:S02]  /*26a0*/  SEL R0, RZ, 0x1, P0 ;  /* 0x00000001ff007807 */ /* 0x002fe40000000000 */
[----:B------:R-:W-:-:S02]  /*26b0*/  SEL R11, R11, RZ, P0 ;  /* 0x000000ff0b0b7207 */ /* 0x000fc40000000000 */
[----:B------:R-:W-:Y:S01]  /*26c0*/  LOP3.LUT R10, R10, R0, RZ, 0x3c, !PT ;  /* 0x000000000a0a7212 */ /* 0x000fe200078e3cff */
[----:B------:R-:W-:Y:S02]  /*26d0*/  UIADD3 UR26, UPT, UPT, UR37, UR7, URZ ;  /* 0x00000007251a7290 */ /* 0x000fe4000fffe0ff */
[----:B------:R-:W-:Y:S01]  /*26e0*/  UIADD3 UR30, UPT, UPT, UR27, UR4, URZ ;  /* 0x000000041b1e7290 */ /* 0x000fe2000fffe0ff */
[----:B------:R-:W-:Y:S11]  /*26f0*/  BRA.U UP1, `(.L_x_42) ;  /* 0xfffffff1013c7547 */ /* 0x000ff6000b83ffff */
[----:B------:R-:W-:Y:S01]  /*2700*/  UIADD3 UR6, UPT, UPT, UR6, 0x18, URZ ;  /* 0x0000001806067890 */ /* 0x000fe2000fffe0ff */
[----:B------:R-:W-:-:S03]  /*2710*/  SHF.L.U32 R2, R12, 0x1f, RZ ;  /* 0x0000001f0c027819 */ /* 0x000fc600000006ff */
[----:B------:R-:W-:-:S09]  /*2720*/  ULEA UR4, UR5, UR6, 0x3 ;  /* 0x0000000605047291 */ /* 0x000fd2000f8e18ff */
[----:B------:R-:W1:Y:S02]  /*2730*/  SYNCS.PHASECHK.TRANS64.TRYWAIT P0, [UR4], R2 ;  /* 0x00000002ff0075a7 */ /* 0x000e640008001104 */
[----:B-1----:R-:W-:Y:S05]  /*2740*/  @!P0 BRA `(.L_x_43) ;  /* 0x0000004c009c8947 */ /* 0x002fea0003800000 */
.L_x_126:
[----:B------:R-:W-:-:S04]  /*2750*/  UIADD3 UR4, UPT, UPT, UR5, 0x1, URZ ;  /* 0x0000000105047890 */ /* 0x000fc8000fffe0ff */
[----:B------:R-:W-:-:S04]  /*2760*/  UISETP.NE.AND UP0, UPT, UR4, 0x3, UPT ;  /* 0x000000030400788c */ /* 0x000fc8000bf05270 */
[----:B------:R-:W-:Y:S02]  /*2770*/  USEL UR7, URZ, 0x1, UP0 ;  /* 0x00000001ff077887 */ /* 0x000fe40008000000 */
[----:B------:R-:W-:-:S04]  /*2780*/  USEL UR4, UR4, URZ, UP0 ;  /* 0x000000ff04047287 */ /* 0x000fc80008000000 */
[----:B------:R-:W-:Y:S01]  /*2790*/  ULEA UR5, UR4, UR6, 0x3 ;  /* 0x0000000604057291 */ /* 0x000fe2000f8e18ff */
[----:B------:R-:W-:-:S04]  /*27a0*/  LOP3.LUT R12, R12, UR7, RZ, 0x3c, !PT ;  /* 0x000000070c0c7c12 */ /* 0x000fc8000f8e3cff */
[----:B-1----:R-:W-:-:S04]  /*27b0*/  SHF.L.U32 R2, R12, 0x1f, RZ ;  /* 0x0000001f0c027819 */ /* 0x002fc800000006ff */
[----:B------:R-:W1:Y:S02]  /*27c0*/  SYNCS.PHASECHK.TRANS64.TRYWAIT P0, [UR5], R2 ;  /* 0x00000002ff0075a7 */ /* 0x000e640008001105 */
[----:B-1----:R-:W-:Y:S05]  /*27d0*/  @!P0 BRA `(.L_x_44) ;  /* 0x0000004c00908947 */ /* 0x002fea0003800000 */
.L_x_128:
[----:B------:R-:W-:-:S04]  /*27e0*/  UIADD3 UR4, UPT, UPT, UR4, 0x1, URZ ;  /* 0x0000000104047890 */ /* 0x000fc8000fffe0ff */
[----:B------:R-:W-:-:S04]  /*27f0*/  UISETP.NE.AND UP0, UPT, UR4, 0x3, UPT ;  /* 0x000000030400788c */ /* 0x000fc8000bf05270 */
[----:B------:R-:W-:Y:S02]  /*2800*/  USEL UR5, URZ, 0x1, UP0 ;  /* 0x00000001ff057887 */ /* 0x000fe40008000000 */
[----:B------:R-:W-:-:S04]  /*2810*/  USEL UR4, UR4, URZ, UP0 ;  /* 0x000000ff04047287 */ /* 0x000fc80008000000 */
[----:B------:R-:W-:Y:S01]  /*2820*/  ULEA UR4, UR4, UR6, 0x3 ;  /* 0x0000000604047291 */ /* 0x000fe2000f8e18ff */
[----:B-1----:R-:W-:-:S04]  /*2830*/  LOP3.LUT R2, R12, UR5, RZ, 0x3c, !PT ;  /* 0x000000050c027c12 */ /* 0x002fc8000f8e3cff */
[----:B------:R-:W-:Y:S01]  /*2840*/  SHF.L.U32 R2, R2, 0x1f, RZ ;  /* 0x0000001f02027819 */ /* 0x000fe200000006ff */
[----:B------:R-:W-:-:S07]  /*2850*/  IMAD.U32 R0, RZ, RZ, UR4 ;  /* 0x00000004ff007e24 */ /* 0x000fce000f8e00ff */
.L_x_45:
[----:B-1----:R1:W2:Y:S02]  /*2860*/  SYNCS.PHASECHK.TRANS64.TRYWAIT P0, [R0+URZ], R2 ;  /* 0x00000002000075a7 */ /* 0x0022a400080011ff */
[----:B--2---:R-:W-:Y:S05]  /*2870*/  @!P0 NANOSLEEP.SYNCS 0x989680 ;  /* 0x009896800000895d */ /* 0x004fea0003900000 */
[----:B------:R-:W2:Y:S02]  /*2880*/  @!P0 SYNCS.PHASECHK.TRANS64 P0, [R0+URZ], R2 ;  /* 0x00000002000085a7 */ /* 0x000ea400080010ff */
[----:B--2---:R-:W-:Y:S05]  /*2890*/  @P0 EXIT ;  /* 0x000000000000094d */ /* 0x004fea0003800000 */
[----:B------:R-:W-:Y:S05]  /*28a0*/  BRA `(.L_x_45) ;  /* 0xfffffffc00ec7947 */ /* 0x000fea000383ffff */
.L_x_22:
[----:B------:R-:W-:-:S04]  /*28b0*/  UISETP.NE.AND UP0, UPT, UR54, URZ, UPT ;  /* 0x000000ff3600728c */ /* 0x000fc8000bf05270 */
[----:B------:R-:W-:-:S09]  /*28c0*/  UISETP.NE.OR UP0, UPT, UR22, 0x1, UP0 ;  /* 0x000000011600788c */ /* 0x000fd20008705670 */
[----:B------:R-:W-:Y:S05]  /*28d0*/  BRA.U UP0, `(.L_x_46) ;  /* 0x0000000500487547 */ /* 0x000fea000b800000 */
[----:B------:R-:W-:Y:S01]  /*28e0*/  ISETP.GE.U32.AND P2, PT, R0, 0x2, PT ;  /* 0x000000020000780c */ /* 0x000fe20003f46070 */
[----:B------:R-:W-:Y:S01]  /*28f0*/  IMAD.MOV.U32 R12, RZ, RZ, 0x1 ;  /* 0x00000001ff0c7424 */ /* 0x000fe200078e00ff */
[----:B------:R-:W-:Y:S02]  /*2900*/  CS2R R10, SRZ ;  /* 0x00000000000a7805 */ /* 0x000fe4000001ff00 */
[----:B------:R-:W-:Y:S01]  /*2910*/  CS2R R8, SRZ ;  /* 0x0000000000087805 */ /* 0x000fe2000001ff00 */
[----:B------:R-:W-:Y:S01]  /*2920*/  UMOV UR6, 0x400 ;  /* 0x0000040000067882 */ /* 0x000fe20000000000 */
[----:B------:R-:W-:Y:S01]  /*2930*/  UMOV UR5, URZ ;  /* 0x000000ff00057c82 */ /* 0x000fe20008000000 */
[----:B------:R-:W-:-:S12]  /*2940*/  ULEA UR6, UR54, UR6, 0x18 ;  /* 0x0000000636067291 */ /* 0x000fd8000f8ec0ff */
.L_x_50:
[----:B------:R-:W-:Y:S02]  /*2950*/  LEA R2, R8, UR6, 0x3 ;  /* 0x0000000608027c11 */ /* 0x000fe4000f8e18ff */
[----:B------:R-:W-:-:S03]  /*2960*/  SHF.L.U32 R4, R9, 0x1f, RZ ;  /* 0x0000001f09047819 */ /* 0x000fc600000006ff */
[----:B------:R-:W-:Y:S01]  /*2970*/  VIADD R5, R2, 0xe0 ;  /* 0x000000e002057836 */ /* 0x000fe20000000000 */
[----:B------:R-:W1:Y:S02]  /*2980*/  SYNCS.PHASECHK.TRANS64.TRYWAIT P0, [R2+URZ+0xd0], R4 ;  /* 0x0000d004020075a7 */ /* 0x000e6400080011ff */
[----:B-1----:R-:W-:Y:S05]  /*2990*/  @!P0 BRA `(.L_x_47) ;  /* 0x0000004c00388947 */ /* 0x002fea0003800000 */
.L_x_129:
[----:B------:R-:W-:Y:S01]  /*29a0*/  ULEA UR4, UR5, UR6, 0x3 ;  /* 0x0000000605047291 */ /* 0x000fe2000f8e18ff */
[----:B-1----:R-:W-:Y:S01]  /*29b0*/  PRMT R2, RZ, 0x654, R5 ;  /* 0x00000654ff027816 */ /* 0x002fe20000000005 */
[----:B------:R-:W-:Y:S01]  /*29c0*/  @!P2 IMAD.MOV.U32 R4, RZ, RZ, 0x10 ;  /* 0x00000010ff04a424 */ /* 0x000fe200078e00ff */
[----:B------:R-:W-:Y:S01]  /*29d0*/  SHF.L.U32 R5, R12, 0x1f, RZ ;  /* 0x0000001f0c057819 */ /* 0x000fe200000006ff */
[----:B------:R-:W-:Y:S01]  /*29e0*/  UIADD3 UR7, UPT, UPT, UR4, 0x70, URZ ;  /* 0x0000007004077890 */ /* 0x000fe2000fffe0ff */
[----:B------:R1:W-:Y:S05]  /*29f0*/  SYNCS.ARRIVE.TRANS64.RED.A1T0 RZ, [R2+URZ], RZ ;  /* 0x000000ff02ff79a7 */ /* 0x0003ea00081004ff */
[----:B------:R-:W-:Y:S01]  /*2a00*/  IMAD.U32 R6, RZ, RZ, UR7 ;  /* 0x00000007ff067e24 */ /* 0x000fe2000f8e00ff */
[----:B------:R-:W2:Y:S04]  /*2a10*/  SYNCS.PHASECHK.TRANS64.TRYWAIT P0, [UR4+0x80], R5 ;  /* 0x00008005ff0075a7 */ /* 0x000ea80008001104 */
[----:B------:R-:W-:Y:S01]  /*2a20*/  PRMT R6, R0, 0x654, R6 ;  /* 0x0000065400067816 */ /* 0x000fe20000000006 */
[----:B-12---:R-:W-:Y:S06]  /*2a30*/  @!P0 BRA `(.L_x_48) ;  /* 0x0000004c00248947 */ /* 0x006fec0003800000 */
.L_x_131:
[----:B------:R-:W-:Y:S01]  /*2a40*/  ULEA UR8, UR5, UR6, 0x4 ;  /* 0x0000000605087291 */ /* 0x000fe2000f8e20ff */
[----:B------:R-:W-:Y:S01]  /*2a50*/  SEL R3, R6, R3, !P2 ;  /* 0x0000000306037207 */ /* 0x000fe20005000000 */
[----:B------:R-:W-:Y:S01]  /*2a60*/  UIADD3 UR9, UPT, UPT, UR4, 0x70, URZ ;  /* 0x0000007004097890 */ /* 0x000fe2000fffe0ff */
[----:B-1----:R-:W-:Y:S01]  /*2a70*/  LEA R2, R11, UR6, 0x3 ;  /* 0x000000060b027c11 */ /* 0x002fe2000f8e18ff */
[----:B------:R-:W-:Y:S01]  /*2a80*/  UIADD3 UR8, UPT, UPT, UR8, 0x100, URZ ;  /* 0x0000010008087890 */ /* 0x000fe2000fffe0ff */
[----:B------:R1:W-:Y:S01]  /*2a90*/  @!P2 SYNCS.ARRIVE.TRANS64.RED RZ, [R3+URZ], R4 ;  /* 0x0000000403ffa9a7 */ /* 0x0003e200080004ff */
[----:B------:R-:W-:Y:S01]  /*2aa0*/  UIADD3 UR4, UPT, UPT, UR5, 0x1, URZ ;  /* 0x0000000105047890 */ /* 0x000fe2000fffe0ff */
[----:B------:R-:W-:-:S03]  /*2ab0*/  VIADD R8, R8, 0x1 ;  /* 0x0000000108087836 */ /* 0x000fc60000000000 */
[----:B------:R-:W-:Y:S02]  /*2ac0*/  UISETP.NE.AND UP0, UPT, UR4, 0x2, UPT ;  /* 0x000000020400788c */ /* 0x000fe4000bf05270 */
[----:B------:R-:W-:Y:S01]  /*2ad0*/  ISETP.NE.AND P0, PT, R8, 0x2, PT ;  /* 0x000000020800780c */ /* 0x000fe20003f05270 */
[----:B------:R-:W-:Y:S06]  /*2ae0*/  UGETNEXTWORKID.BROADCAST [UR8], [UR9] ;  /* 0x00000000080073ca */ /* 0x000fec0008000100 */
[----:B------:R-:W-:Y:S02]  /*2af0*/  USEL UR7, URZ, 0x1, UP0 ;  /* 0x00000001ff077887 */ /* 0x000fe40008000000 */
[----:B------:R-:W-:-:S04]  /*2b00*/  USEL UR5, UR4, URZ, UP0 ;  /* 0x000000ff04057287 */ /* 0x000fc80008000000 */
[----:B------:R-:W-:Y:S02]  /*2b10*/  LOP3.LUT R12, R12, UR7, RZ, 0x3c, !PT ;  /* 0x000000070c0c7c12 */ /* 0x000fe4000f8e3cff */
[----:B-1----:R-:W-:-:S04]  /*2b20*/  SHF.L.U32 R4, R10, 0x1f, RZ ;  /* 0x0000001f0a047819 */ /* 0x002fc800000006ff */
[----:B------:R-:W1:Y:S02]  /*2b30*/  SYNCS.PHASECHK.TRANS64.TRYWAIT P1, [R2+URZ+0x70], R4 ;  /* 0x00007004020075a7 */ /* 0x000e6400080211ff */
[----:B-1----:R-:W-:Y:S05]  /*2b40*/  @!P1 BRA `(.L_x_49) ;  /* 0x0000004800f89947 */ /* 0x002fea0003800000 */
.L_x_132:
[C---:B-1----:R-:W-:Y:S01]  /*2b50*/  LEA R4, R11.reuse, UR6, 0x4 ;  /* 0x000000060b047c11 */ /* 0x042fe2000f8e20ff */
[----:B------:R-:W-:Y:S01]  /*2b60*/  VIADD R2, R2, 0x80 ;  /* 0x0000008002027836 */ /* 0x000fe20000000000 */
[----:B------:R-:W-:Y:S01]  /*2b70*/  SEL R8, R8, RZ, P0 ;  /* 0x000000ff08087207 */ /* 0x000fe20000000000 */
[----:B------:R-:W-:-:S03]  /*2b80*/  VIADD R11, R11, 0x1 ;  /* 0x000000010b0b7836 */ /* 0x000fc60000000000 */
[----:B------:R-:W1:Y:S01]  /*2b90*/  LDS.128 R4, [R4+0x100] ;  /* 0x0001000004047984 */ /* 0x000e620000000c00 */
[----:B------:R-:W-:Y:S02]  /*2ba0*/  PRMT R2, RZ, 0x654, R2 ;  /* 0x00000654ff027816 */ /* 0x000fe40000000002 */
[C---:B------:R-:W-:Y:S01]  /*2bb0*/  ISETP.NE.AND P1, PT, R11.reuse, 0x2, PT ;  /* 0x000000020b00780c */ /* 0x040fe20003f25270 */
[----:B------:R-:W-:Y:S01]  /*2bc0*/  @!PT LDS RZ, [RZ] ;  /* 0x00000000fffff984 */ /* 0x000fe20000000800 */
[----:B------:R-:W-:Y:S01]  /*2bd0*/  @!PT LDS RZ, [RZ] ;  /* 0x00000000fffff984 */ /* 0x000fe20000000800 */
[----:B------:R-:W-:Y:S01]  /*2be0*/  @!PT LDS RZ, [RZ] ;  /* 0x00000000fffff984 */ /* 0x000fe20000000800 */
[----:B------:R-:W-:Y:S01]  /*2bf0*/  @!PT LDS RZ, [RZ] ;  /* 0x00000000fffff984 */ /* 0x000fe20000000800 */
[----:B------:R2:W-:Y:S06]  /*2c00*/  MEMBAR.ALL.CTA ;  /* 0x0000000000007992 */ /* 0x0005ec0000008000 */
[----:B--2---:R-:W2:Y:S01]  /*2c10*/  FENCE.VIEW.ASYNC.S ;  /* 0x00000000000073c6 */ /* 0x004ea20000000000 */
[----:B------:R-:W-:Y:S01]  /*2c20*/  SEL R11, R11, RZ, P1 ;  /* 0x000000ff0b0b7207 */ /* 0x000fe20000800000 */
[----:B--2---:R2:W-:Y:S01]  /*2c30*/  SYNCS.ARRIVE.TRANS64.RED.A1T0 RZ, [R2+URZ], RZ ;  /* 0x000000ff02ff79a7 */ /* 0x0045e200081004ff */
[----:B-1----:R-:W-:-:S02]  /*2c40*/  LOP3.LUT P3, RZ, R6, 0x1, RZ, 0xc0, !PT ;  /* 0x0000000106ff7812 */ /* 0x002fc4000786c0ff */
[----:B------:R-:W-:-:S04]  /*2c50*/  SEL R4, RZ, 0x1, P1 ;  /* 0x00000001ff047807 */ /* 0x000fc80000800000 */
[----:B------:R-:W-:Y:S02]  /*2c60*/  LOP3.LUT R10, R10, R4, RZ, 0x3c, !PT ;  /* 0x000000040a0a7212 */ /* 0x000fe400078e3cff */
[----:B--2---:R-:W-:-:S04]  /*2c70*/  SEL R2, RZ, 0x1, P0 ;  /* 0x00000001ff027807 */ /* 0x004fc80000000000 */
[----:B------:R-:W-:Y:S01]  /*2c80*/  LOP3.LUT R9, R9, R2, RZ, 0x3c, !PT ;  /* 0x0000000209097212 */ /* 0x000fe200078e3cff */
[----:B------:R-:W-:Y:S06]  /*2c90*/  @P3 BRA `(.L_x_50) ;  /* 0xfffffffc002c3947 */ /* 0x000fec000383ffff */
[----:B------:R-:W-:Y:S01]  /*2ca0*/  ULEA UR4, UR5, UR6, 0x3 ;  /* 0x0000000605047291 */ /* 0x000fe2000f8e18ff */
[----:B------:R-:W-:-:S08]  /*2cb0*/  SHF.L.U32 R2, R12, 0x1f, RZ ;  /* 0x0000001f0c027819 */ /* 0x000fd000000006ff */
[----:B------:R-:W1:Y:S02]  /*2cc0*/  SYNCS.PHASECHK.TRANS64 P0, [UR4+0x80], R2 ;  /* 0x00008002ff0075a7 */ /* 0x000e640008001004 */
[----:B-1----:R-:W-:Y:S05]  /*2cd0*/  @P0 BRA `(.L_x_51) ;  /* 0x0000000000080947 */ /* 0x002fea0003800000 */
[----:B------:R-:W1:Y:S02]  /*2ce0*/  SYNCS.PHASECHK.TRANS64.TRYWAIT P0, [UR4+0x80], R2 ;  /* 0x00008002ff0075a7 */ /* 0x000e640008001104 */
[----:B-1----:R-:W-:Y:S05]  /*2cf0*/  @!P0 BRA `(.L_x_52) ;  /* 0x0000004800a08947 */ /* 0x002fea0003800000 */
.L_x_51:
[----:B------:R-:W-:-:S04]  /*2d00*/  UIADD3 UR7, UPT, UPT, UR5, 0x1, URZ ;  /* 0x0000000105077890 */ /* 0x000fc8000fffe0ff */
[----:B------:R-:W-:-:S04]  /*2d10*/  UISETP.NE.AND UP0, UPT, UR7, 0x2, UPT ;  /* 0x000000020700788c */ /* 0x000fc8000bf05270 */
[----:B------:R-:W-:Y:S02]  /*2d20*/  USEL UR8, URZ, 0x1, UP0 ;  /* 0x00000001ff087887 */ /* 0x000fe40008000000 */
[----:B------:R-:W-:-:S04]  /*2d30*/  USEL UR7, UR7, URZ, UP0 ;  /* 0x000000ff07077287 */ /* 0x000fc80008000000 */
[----:B------:R-:W-:Y:S01]  /*2d40*/  ULEA UR7, UR7, UR6, 0x3 ;  /* 0x0000000607077291 */ /* 0x000fe2000f8e18ff */
[----:B-1----:R-:W-:-:S04]  /*2d50*/  LOP3.LUT R2, R12, UR8, RZ, 0x3c, !PT ;  /* 0x000000080c027c12 */ /* 0x002fc8000f8e3cff */
[----:B------:R-:W-:-:S04]  /*2d60*/  SHF.L.U32 R0, R2, 0x1f, RZ ;  /* 0x0000001f02007819 */ /* 0x000fc800000006ff */
[----:B------:R-:W1:Y:S02]  /*2d70*/  SYNCS.PHASECHK.TRANS64 P0, [UR7+0x80], R0 ;  /* 0x00008000ff0075a7 */ /* 0x000e640008001007 */
[----:B-1----:R-:W-:Y:S05]  /*2d80*/  @P0 EXIT ;  /* 0x000000000000094d */ /* 0x002fea0003800000 */
[----:B------:R-:W-:Y:S02]  /*2d90*/  SHF.L.U32 R2, R2, 0x1f, RZ ;  /* 0x0000001f02027819 */ /* 0x000fe400000006ff */
[----:B------:R-:W-:-:S07]  /*2da0*/  MOV R0, UR7 ;  /* 0x0000000700007c02 */ /* 0x000fce0008000f00 */
.L_x_53:
[----:B-1----:R1:W2:Y:S02]  /*2db0*/  SYNCS.PHASECHK.TRANS64.TRYWAIT P0, [R0+URZ+0x80], R2 ;  /* 0x00008002000075a7 */ /* 0x0022a400080011ff */
[----:B--2---:R-:W-:Y:S05]  /*2dc0*/  @!P0 NANOSLEEP.SYNCS 0x989680 ;  /* 0x009896800000895d */ /* 0x004fea0003900000 */
[----:B------:R-:W2:Y:S02]  /*2dd0*/  @!P0 SYNCS.PHASECHK.TRANS64 P0, [R0+URZ+0x80], R2 ;  /* 0x00008002000085a7 */ /* 0x000ea400080010ff */
[----:B--2---:R-:W-:Y:S05]  /*2de0*/  @P0 EXIT ;  /* 0x000000000000094d */ /* 0x004fea0003800000 */
[----:B------:R-:W-:Y:S05]  /*2df0*/  BRA `(.L_x_53) ;  /* 0xfffffffc00ec7947 */ /* 0x000fea000383ffff */
.L_x_46:
[----:B------:R-:W-:Y:S05]  /*2e00*/  BRA.U UP4, `(.L_x_54) ;  /* 0x0000000d04d47547 */ /* 0x000fea000b800000 */
[----:B------:R-:W-:Y:S01]  /*2e10*/  UMOV UR4, 0x40 ;  /* 0x0000004000047882 */ /* 0x000fe20000000000 */
[----:B------:R-:W-:Y:S01]  /*2e20*/  NOP ;  /* 0x0000000000007918 */ /* 0x000fe20000000000 */
[----:B------:R-:W-:Y:S01]  /*2e30*/  ULEA UR5, UR54, UR4, 0x18 ;  /* 0x0000000436057291 */ /* 0x000fe2000f8ec0ff */
[----:B------:R-:W-:Y:S02]  /*2e40*/  UMOV UR6, 0x400 ;  /* 0x0000040000067882 */ /* 0x000fe40000000000 */
[----:B------:R-:W-:-:S06]  /*2e50*/  ULEA UR6, UR54, UR6, 0x18 ;  /* 0x0000000636067291 */ /* 0x000fcc000f8ec0ff */
[----:B------:R-:W1:Y:S02]  /*2e60*/  LDS.U8 R0, [UR5+0x1c] ;  /* 0x00001c05ff007984 */ /* 0x000e640008000000 */
[----:B-1----:R-:W-:-:S13]  /*2e70*/  ISETP.NE.AND P0, PT, R0, RZ, PT ;  /* 0x000000ff0000720c */ /* 0x002fda0003f05270 */
[----:B------:R-:W-:Y:S05]  /*2e80*/  @P0 BRA `(.L_x_55) ;  /* 0x0000000000580947 */ /* 0x000fea0003800000 */
[----:B------:R-:W-:-:S13]  /*2e90*/  ELECT P0, URZ, PT ;  /* 0x0000000000ff782f */ /* 0x000fda0003800000 */
[----:B------:R-:W-:Y:S05]  /*2ea0*/  @!P0 BRA `(.L_x_56) ;  /* 0x0000000000608947 */ /* 0x000fea0003800000 */
[----:B------:R-:W-:Y:S01]  /*2eb0*/  UMOV UR4, 0x10 ;  /* 0x0000001000047882 */ /* 0x000fe20000000000 */
[----:B------:R-:W-:Y:S01]  /*2ec0*/  HFMA2 R0, -RZ, RZ, 0, 5.9604644775390625e-08 ;  /* 0x00000001ff007431 */ /* 0x000fe200000001ff */
[----:B------:R-:W-:-:S03]  /*2ed0*/  MOV R3, 0xffff ;  /* 0x0000ffff00037802 */ /* 0x000fc60000000f00 */
[----:B------:R-:W-:Y:S04]  /*2ee0*/  DEPBAR.LE SB1, 0x36 ;  /* 0x00009d800000791a */ /* 0x000fe80000000000 */
[----:B------:R-:W1:Y:S02]  /*2ef0*/  UTCATOMSWS.FIND_AND_SET.ALIGN UP0, UR4, UR4 ;  /* 0x00000004000475e3 */ /* 0x000e640008000800 */
[----:B-1----:R-:W-:Y:S01]  /*2f00*/  MOV R4, UR4 ;  /* 0x0000000400047c02 */ /* 0x002fe20008000f00 */
[----:B------:R-:W-:Y:S06]  /*2f10*/  BRA.U UP0, `(.L_x_57) ;  /* 0x0000000100187547 */ /* 0x000fec000b800000 */
.L_x_58:
[----:B------:R-:W-:Y:S05]  /*2f20*/  NANOSLEEP 0x64 ;  /* 0x000000640000795d */ /* 0x000fea0003800000 */
[----:B------:R-:W-:-:S05]  /*2f30*/  UMOV UR4, 0x10 ;  /* 0x0000001000047882 */ /* 0x000fca0000000000 */
[----:B------:R-:W-:Y:S04]  /*2f40*/  DEPBAR.LE SB1, 0x36 ;  /* 0x00009d800000791a */ /* 0x000fe80000000000 */
[----:B------:R-:W1:Y:S02]  /*2f50*/  UTCATOMSWS.FIND_AND_SET.ALIGN UP0, UR4, UR4 ;  /* 0x00000004000475e3 */ /* 0x000e640008000800 */
[----:B-1----:R-:W-:Y:S01]  /*2f60*/  MOV R4, UR4 ;  /* 0x0000000400047c02 */ /* 0x002fe20008000f00 */
[----:B------:R-:W-:Y:S05]  /*2f70*/  BRA.U !UP0, `(.L_x_58) ;  /* 0xfffffffd08e87547 */ /* 0x000fea000b83ffff */
.L_x_57:
[-C--:B------:R-:W-:Y:S02]  /*2f80*/  SHF.L.U32 R3, R3, R4.reuse, RZ ;  /* 0x0000000403037219 */ /* 0x080fe400000006ff */
[----:B------:R-:W-:Y:S01]  /*2f90*/  SHF.L.U32 R0, R0, R4, RZ ;  /* 0x0000000400007219 */ /* 0x000fe200000006ff */
[----:B------:R-:W-:Y:S02]  /*2fa0*/  IMAD.SHL.U32 R4, R4, 0x20, RZ ;  /* 0x0000002004047824 */ /* 0x000fe400078e00ff */
[----:B------:R1:W-:Y:S04]  /*2fb0*/  ATOMS.OR RZ, [UR5+0x14], R3 ;  /* 0x00001403ffff798c */ /* 0x0003e8000b000005 */
[----:B------:R1:W-:Y:S04]  /*2fc0*/  ATOMS.OR RZ, [UR5+0x18], R0 ;  /* 0x00001800ffff798c */ /* 0x0003e8000b000005 */
[----:B------:R1:W-:Y:S01]  /*2fd0*/  STS [UR6+0x120], R4 ;  /* 0x00012004ff007988 */ /* 0x0003e20008000806 */
[----:B------:R-:W-:Y:S05]  /*2fe0*/  BRA `(.L_x_56) ;  /* 0x0000000000107947 */ /* 0x000fea0003800000 */
.L_x_55:
[----:B------:R-:W-:Y:S02]  /*2ff0*/  MOV R0, 0xffffffff ;  /* 0xffffffff00007802 */ /* 0x000fe40000000f00 */
[----:B------:R-:W-:-:S03]  /*3000*/  MOV R4, 0x3030 ;  /* 0x0000303000047802 */ /* 0x000fc60000000f00 */
[----:B------:R1:W-:Y:S04]  /*3010*/  STS [UR6+0x120], R0 ;  /* 0x00012000ff007988 */ /* 0x0003e80008000806 */
[----:B-1---5:R-:W-:Y:S05]  /*3020*/  CALL.REL.NOINC `($__internal_1_$__cuda_sm10x_tcgen05_guardrail_trap_phase_invalid_during_alloc) ;  /* 0x0000004c00787944 */ /* 0x022fea0003c00000 */
.L_x_56:
[----:B------:R-:W-:Y:S05]  /*3030*/  WARPSYNC.ALL ;  /* 0x0000000000007948 */ /* 0x000fea0003800000 */
[----:B------:R-:W2:Y:S01]  /*3040*/  S2UR UR4, SR_CgaCtaId ;  /* 0x00000000000479c3 */ /* 0x000ea20000008800 */
[----:B------:R-:W-:Y:S01]  /*3050*/  UMOV UR26, 0x400 ;  /* 0x00000400001a7882 */ /* 0x000fe20000000000 */
[----:B------:R-:W-:-:S06]  /*3060*/  NOP ;  /* 0x0000000000007918 */ /* 0x000fcc0000000000 */
[----:B------:R-:W-:Y:S06]  /*3070*/  BAR.ARV 0x6, 0xa0 ;  /* 0x0182800000007b1d */ /* 0x000fec0000002000 */
[----:B------:R-:W3:Y:S01]  /*3080*/  LDCU UR5, c[0x0][0x38c] ;  /* 0x00007180ff0577ac */ /* 0x000ee20008000800 */
[----:B------:R-:W-:Y:S01]  /*3090*/  LOP3.LUT R2, R2, 0xffff, RZ, 0xc0, !PT ;  /* 0x0000ffff02027812 */ /* 0x000fe200078ec0ff */
[----:B------:R-:W-:Y:S01]  /*30a0*/  IMAD.MOV.U32 R11, RZ, RZ, 0x1 ;  /* 0x00000001ff0b7424 */ /* 0x000fe200078e00ff */
[----:B------:R-:W-:Y:S01]  /*30b0*/  CS2R R8, SRZ ;  /* 0x0000000000087805 */ /* 0x000fe2000001ff00 */
[----:B------:R-:W4:Y:S01]  /*30c0*/  LDCU UR7, c[0x0][0x38c] ;  /* 0x00007180ff0777ac */ /* 0x000f220008000800 */
[----:B------:R-:W-:Y:S01]  /*30d0*/  R2UR UR27, R2 ;  /* 0x00000000021b72ca */ /* 0x000fe200000e0000 */
[----:B------:R-:W-:Y:S01]  /*30e0*/  IMAD.MOV.U32 R10, RZ, RZ, RZ ;  /* 0x000000ffff0a7224 */ /* 0x000fe200078e00ff */
[----:B------:R-:W-:Y:S01]  /*30f0*/  UMOV UR30, URZ ;  /* 0x000000ff001e7c82 */ /* 0x000fe20008000000 */
[----:B------:R-:W-:Y:S01]  /*3100*/  UMOV UR24, URZ ;  /* 0x000000ff00187c82 */ /* 0x000fe20008000000 */
[----:B--2---:R-:W-:Y:S01]  /*3110*/  ULEA UR26, UR4, UR26, 0x18 ;  /* 0x0000001a041a7291 */ /* 0x004fe2000f8ec0ff */
[----:B------:R-:W-:Y:S01]  /*3120*/  UMOV UR38, 0x0 ;  /* 0x0000000000267882 */ /* 0x000fe20000000000 */
[----:B------:R-:W-:-:S02]  /*3130*/  UMOV UR39, 0x4100490 ;  /* 0x0410049000277882 */ /* 0x000fc40000000000 */
[----:B------:R-:W-:Y:S02]  /*3140*/  UIADD3 UR4, UPT, UPT, UR26, 0x3400, URZ ;  /* 0x000034001a047890 */ /* 0x000fe4000fffe0ff */
[----:B------:R-:W-:Y:S02]  /*3150*/  UIADD3 UR6, UPT, UPT, UR26, 0x9400, URZ ;  /* 0x000094001a067890 */ /* 0x000fe4000fffe0ff */
[----:B---3--:R-:W-:Y:S01]  /*3160*/  UIADD3 UR5, UPT, UPT, UR5, 0x3f, URZ ;  /* 0x0000003f05057890 */ /* 0x008fe2000fffe0ff */
[----:B-1----:R-:W1:Y:S01]  /*3170*/  LDS R0, [UR26+0x120] ;  /* 0x0001201aff007984 */ /* 0x002e620008000800 */
[----:B------:R-:W-:Y:S01]  /*3180*/  UMOV UR36, 0x0 ;  /* 0x0000000000247882 */ /* 0x000fe20000000000 */
[----:B------:R-:W-:Y:S01]  /*3190*/  UMOV UR37, 0x4100490 ;  /* 0x0410049000257882 */ /* 0x000fe20000000000 */
[----:B------:R-:W-:Y:S02]  /*31a0*/  USHF.R.S32.HI UR40, URZ, 0x1f, UR5 ;  /* 0x0000001fff287899 */ /* 0x000fe40008011405 */
[----:B----4-:R-:W-:-:S02]  /*31b0*/  UISETP.GE.AND UP4, UPT, UR7, 0x1, UPT ;  /* 0x000000010700788c */ /* 0x010fc4000bf86270 */
[----:B------:R-:W-:Y:S02]  /*31c0*/  ULEA.HI UR40, UR40, UR5, URZ, 0x6 ;  /* 0x0000000528287291 */ /* 0x000fe4000f8f30ff */
[----:B------:R-:W-:Y:S02]  /*31d0*/  USHF.R.U32.HI UR5, URZ, 0x4, UR4 ;  /* 0x00000004ff057899 */ /* 0x000fe40008011604 */
[----:B------:R-:W-:Y:S02]  /*31e0*/  USHF.R.S32.HI UR40, URZ, 0x6, UR40 ;  /* 0x00000006ff287899 */ /* 0x000fe40008011428 */
[----:B------:R-:W-:Y:S02]  /*31f0*/  USHF.R.U32.HI UR4, URZ, 0x4, UR6 ;  /* 0x00000004ff047899 */ /* 0x000fe40008011606 */
[----:B------:R-:W-:Y:S02]  /*3200*/  UISETP.LT.AND UP0, UPT, UR40, 0x1, UPT ;  /* 0x000000012800788c */ /* 0x000fe4000bf01270 */
[----:B------:R-:W-:-:S02]  /*3210*/  ULOP3.LUT UR5, UR5, 0x3fff, URZ, 0xc0, !UPT ;  /* 0x00003fff05057892 */ /* 0x000fc4000f8ec0ff */
[----:B------:R-:W-:Y:S02]  /*3220*/  ULOP3.LUT UR4, UR4, 0x3fff, URZ, 0xc0, !UPT ;  /* 0x00003fff04047892 */ /* 0x000fe4000f8ec0ff */
[----:B------:R-:W-:Y:S02]  /*3230*/  USEL UR41, UR40, 0x1, !UP0 ;  /* 0x0000000128297887 */ /* 0x000fe4000c000000 */
[----:B------:R-:W-:Y:S02]  /*3240*/  ULOP3.LUT UR28, UR5, 0x10000, URZ, 0xfc, !UPT ;  /* 0x00010000051c7892 */ /* 0x000fe4000f8efcff */
[----:B------:R-:W-:Y:S02]  /*3250*/  ULOP3.LUT UR29, UR4, 0x10000, URZ, 0xfc, !UPT ;  /* 0x00010000041d7892 */ /* 0x000fe4000f8efcff */
[----:B------:R-:W-:Y:S01]  /*3260*/  UIADD3 UR41, UPT, UPT, -UR41, URZ, URZ ;  /* 0x000000ff29297290 */ /* 0x000fe2000fffe1ff */
[----:B------:R-:W-:Y:S01]  /*3270*/  UMOV UR34, 0x0 ;  /* 0x0000000000227882 */ /* 0x000fe20000000000 */
[----:B------:R-:W-:Y:S01]  /*3280*/  UMOV UR35, 0x4100490 ;  /* 0x0410049000237882 */ /* 0x000fe20000000000 */
[----:B------:R-:W-:Y:S01]  /*3290*/  UMOV UR32, 0x0 ;  /* 0x0000000000207882 */ /* 0x000fe20000000000 */
[----:B------:R-:W-:Y:S01]  /*32a0*/  UMOV UR33, 0x4100490 ;  /* 0x0410049000217882 */ /* 0x000fe20000000000 */
[----:B-1----:R-:W-:-:S15]  /*32b0*/  R2UR UR42, R0 ;  /* 0x00000000002a72ca */ /* 0x002fde00000e0000 */
.L_x_65:
[----:B------:R-:W-:Y:S02]  /*32c0*/  LEA R0, R10, UR26, 0x3 ;  /* 0x0000001a0a007c11 */ /* 0x000fe4000f8e18ff */
[----:B------:R-:W-:Y:S02]  /*32d0*/  SHF.L.U32 R2, R9, 0x1f, RZ ;  /* 0x0000001f09027819 */ /* 0x000fe400000006ff */
[----:B------:R-:W-:Y:S01]  /*32e0*/  PLOP3.LUT P0, PT, PT, PT, UP4, 0x80, 0x8 ;  /* 0x000000000008781c */ /* 0x000fe20003f0f048 */
[----:B------:R-:W-:Y:S01]  /*32f0*/  VIADD R3, R0, 0x80 ;  /* 0x0000008000037836 */ /* 0x000fe20000000000 */
[----:B-1----:R-:W1:Y:S02]  /*3300*/  SYNCS.PHASECHK.TRANS64.TRYWAIT P1, [R0+URZ+0x70], R2 ;  /* 0x00007002000075a7 */ /* 0x002e6400080211ff */
[----:B-1-3--:R-:W-:Y:S09]  /*3310*/  @!P1 BRA `(.L_x_59) ;  /* 0x0000004400309947 */ /* 0x00aff20003800000 */
.L_x_134:
[----:B------:R-:W-:Y:S01]  /*3320*/  LEA R4, R10, UR26, 0x4 ;  /* 0x0000001a0a047c11 */ /* 0x000fe2000f8e20ff */
[----:B------:R-:W-:Y:S01]  /*3330*/  @UP4 ULEA UR4, UR24, UR26, 0x3 ;  /* 0x0000001a18044291 */ /* 0x000fe2000f8e18ff */
[----:B------:R-:W-:Y:S01]  /*3340*/  PLOP3.LUT P2, PT, PT, PT, PT, 0x80, 0x8 ;  /* 0x000000000008781c */ /* 0x000fe20003f4f070 */
[----:B------:R-:W-:Y:S01]  /*3350*/  ULEA UR31, UR30, UR26, 0x3 ;  /* 0x0000001a1e1f7291 */ /* 0x000fe2000f8e18ff */
[----:B------:R-:W-:Y:S02]  /*3360*/  PRMT R3, RZ, 0x654, R3 ;  /* 0x00000654ff037816 */ /* 0x000fe40000000003 */
[----:B------:R-:W2:Y:S01]  /*3370*/  LDS.128 R4, [R4+0x100] ;  /* 0x0001000004047984 */ /* 0x000ea20000000c00 */
[----:B-1----:R-:W-:Y:S02]  /*3380*/  @P0 SHF.L.U32 R2, R8, 0x1f, RZ ;  /* 0x0000001f08020819 */ /* 0x002fe400000006ff */
[----:B------:R-:W-:Y:S01]  /*3390*/  SHF.L.U32 R0, R11, 0x1f, RZ ;  /* 0x0000001f0b007819 */ /* 0x000fe200000006ff */
[----:B------:R-:W-:Y:S01]  /*33a0*/  @!PT LDS RZ, [RZ] ;  /* 0x00000000fffff984 */ /* 0x000fe20000000800 */
[----:B------:R-:W-:Y:S01]  /*33b0*/  @!PT LDS RZ, [RZ] ;  /* 0x00000000fffff984 */ /* 0x000fe20000000800 */
[----:B------:R-:W-:Y:S01]  /*33c0*/  @!PT LDS RZ, [RZ] ;  /* 0x00000000fffff984 */ /* 0x000fe20000000800 */
[----:B------:R-:W-:Y:S01]  /*33d0*/  @!PT LDS RZ, [RZ] ;  /* 0x00000000fffff984 */ /* 0x000fe20000000800 */
[----:B------:R1:W-:Y:S06]  /*33e0*/  MEMBAR.ALL.CTA ;  /* 0x0000000000007992 */ /* 0x0003ec0000008000 */
[----:B-1----:R-:W1:Y:S02]  /*33f0*/  FENCE.VIEW.ASYNC.S ;  /* 0x00000000000073c6 */ /* 0x002e640000000000 */
[----:B-1----:R1:W-:Y:S01]  /*3400*/  SYNCS.ARRIVE.TRANS64.RED.A1T0 RZ, [R3+URZ], RZ ;  /* 0x000000ff03ff79a7 */ /* 0x0023e200081004ff */
[----:B------:R1:W3:Y:S01]  /*3410*/  @P0 SYNCS.PHASECHK.TRANS64.TRYWAIT P2, [UR4], R2 ;  /* 0x00000002ff0005a7 */ /* 0x0002e20008041104 */
[----:B------:R-:W-:Y:S01]  /*3420*/  ULEA.HI UR4, UR30, UR30, URZ, 0x1 ;  /* 0x0000001e1e047291 */ /* 0x000fe2000f8f08ff */
[----:B--2---:R-:W-:-:S03]  /*3430*/  LOP3.LUT P1, RZ, R6, 0x1, RZ, 0xc0, !PT ;  /* 0x0000000106ff7812 */ /* 0x004fc6000782c0ff */
[----:B------:R-:W-:Y:S02]  /*3440*/  USHF.L.U32 UR11, UR4, 0x5, URZ ;  /* 0x00000005040b7899 */ /* 0x000fe400080006ff */
[----:B------:R-:W-:Y:S02]  /*3450*/  ULOP3.LUT UR4, UR4, 0xffe, URZ, 0xc0, !UPT ;  /* 0x00000ffe04047892 */ /* 0x000fe4000f8ec0ff */
[----:B------:R-:W-:Y:S02]  /*3460*/  ULOP3.LUT UR11, UR11, 0xffffffc0, URZ, 0xc0, !UPT ;  /* 0xffffffc00b0b7892 */ /* 0x000fe4000f8ec0ff */
[----:B------:R-:W-:Y:S02]  /*3470*/  UIADD3 UR4, UPT, UPT, -UR4, UR30, URZ ;  /* 0x0000001e04047290 */ /* 0x000fe4000fffe1ff */
[----:B------:R-:W-:Y:S01]  /*3480*/  UIADD3 UR11, UPT, UPT, UR42, UR11, URZ ;  /* 0x0000000b2a0b7290 */ /* 0x000fe2000fffe0ff */
[----:B------:R-:W2:Y:S03]  /*3490*/  SYNCS.PHASECHK.TRANS64.TRYWAIT P0, [UR31+0xb0], R0 ;  /* 0x0000b000ff0075a7 */ /* 0x000ea6000800111f */
[----:B------:R-:W-:Y:S01]  /*34a0*/  ULEA UR11, UR4, UR11, 0x14 ;  /* 0x0000000b040b7291 */ /* 0x000fe2000f8ea0ff */
[----:B-123--:R-:W-:Y:S11]  /*34b0*/  @!P0 BRA `(.L_x_60) ;  /* 0x0000004000dc8947 */ /* 0x00eff60003800000 */
.L_x_136:
[----:B------:R-:W-:Y:S01]  /*34c0*/  IADD3 R10, PT, PT, R10, 0x1, RZ ;  /* 0x000000010a0a7810 */ /* 0x000fe20007ffe0ff */
[----:B------:R-:W-:Y:S06]  /*34d0*/  BRA.U !UP4, `(.L_x_61) ;  /* 0x000000010cc07547 */ /* 0x000fec000b800000 */
[----:B------:R-:W-:Y:S01]  /*34e0*/  UPLOP3.LUT UP2, UPT, UPT, UPT, UPT, 0x40, 0x4 ;  /* 0x000000000004789c */ /* 0x000fe20003f4e870 */
[----:B------:R-:W-:Y:S01]  /*34f0*/  UMOV UR23, UR41 ;  /* 0x0000002900177c82 */ /* 0x000fe20008000000 */
[----:B------:R-:W-:Y:S01]  /*3500*/  UMOV UR22, UR40 ;  /* 0x0000002800167c82 */ /* 0x000fe20008000000 */
[----:B------:R-:W-:-:S08]  /*3510*/  UMOV UR10, UR24 ;  /* 0x00000018000a7c82 */ /* 0x000fd00008000000 */
.L_x_64:
[----:B------:R-:W-:Y:S02]  /*3520*/  UIADD3 UR23, UPT, UPT, UR23, 0x1, URZ ;  /* 0x0000000117177890 */ /* 0x000fe4000fffe0ff */
[----:B--2---:R-:W-:Y:S02]  /*3530*/  ULEA UR5, UR10, UR26, 0x3 ;  /* 0x0000001a0a057291 */ /* 0x004fe4000f8e18ff */
[----:B------:R-:W-:Y:S01]  /*3540*/  UISETP.NE.AND UP3, UPT, UR23, URZ, UPT ;  /* 0x000000ff1700728c */ /* 0x000fe2000bf65270 */
[----:B---3--:R-:W-:Y:S10]  /*3550*/  @P2 BRA `(.L_x_62) ;  /* 0x00000000000c2947 */ /* 0x008ff40003800000 */
[----:B-1----:R-:W-:Y:S04]  /*3560*/  SHF.L.U32 R2, R8, 0x1f, RZ ;  /* 0x0000001f08027819 */ /* 0x002fe800000006ff */
[----:B------:R-:W1:Y:S02]  /*3570*/  SYNCS.PHASECHK.TRANS64.TRYWAIT P0, [UR5], R2 ;  /* 0x00000002ff0075a7 */ /* 0x000e640008001105 */
[----:B-1----:R-:W-:Y:S05]  /*3580*/  @!P0 BRA `(.L_x_63) ;  /* 0x0000004000c08947 */ /* 0x002fea0003800000 */
.L_x_62:
[----:B------:R-:W-:Y:S01]  /*3590*/  UISETP.NE.AND UP0, UPT, UR22, 0x1, UPT ;  /* 0x000000011600788c */ /* 0x000fe2000bf05270 */
[----:B------:R-:W-:Y:S01]  /*35a0*/  PLOP3.LUT P2, PT, PT, PT, PT, 0x80, 0x8 ;  /* 0x000000000008781c */ /* 0x000fe20003f4f070 */
[----:B------:R-:W-:Y:S02]  /*35b0*/  UIADD3 UR4, UPT, UPT, UR10, 0x1, URZ ;  /* 0x000000010a047890 */ /* 0x000fe4000fffe0ff */
[----:B------:R-:W-:Y:S02]  /*35c0*/  UIADD3 UR25, UPT, UPT, UR5, 0x18, URZ ;  /* 0x0000001805197890 */ /* 0x000fe4000fffe0ff */
[----:B------:R-:W-:Y:S01]  /*35d0*/  UISETP.NE.AND UP1, UPT, UR4, 0x3, UPT ;  /* 0x000000030400788c */ /* 0x000fe2000bf25270 */
[----:B------:R-:W-:Y:S01]  /*35e0*/  PLOP3.LUT P0, PT, PT, PT, UP0, 0x80, 0x8 ;  /* 0x000000000008781c */ /* 0x000fe20003f0f008 */
[----:B------:R-:W-:Y:S02]  /*35f0*/  UIADD3 UR22, UPT, UPT, UR22, -0x1, URZ ;  /* 0xffffffff16167890 */ /* 0x000fe4000fffe0ff */
[----:B------:R-:W-:Y:S02]  /*3600*/  USEL UR6, URZ, 0x1, UP1 ;  /* 0x00000001ff067887 */ /* 0x000fe40008800000 */
[----:B------:R-:W-:Y:S01]  /*3610*/  USEL UR24, UR4, URZ, UP1 ;  /* 0x000000ff04187287 */ /* 0x000fe20008800000 */
[----:B------:R-:W-:Y:S01]  /*3620*/  UMOV UR7, 0x40004040 ;  /* 0x4000404000077882 */ /* 0x000fe20000000000 */
[----:B------:R-:W-:Y:S02]  /*3630*/  UMOV UR5, 0x40004040 ;  /* 0x4000404000057882 */ /* 0x000fe40000000000 */
[----:B------:R-:W-:Y:S01]  /*3640*/  @UP0 ULEA UR4, UR24, UR26, 0x3 ;  /* 0x0000001a18040291 */ /* 0x000fe2000f8e18ff */
[----:B------:R-:W-:Y:S01]  /*3650*/  LOP3.LUT R8, R8, UR6, RZ, 0x3c, !PT ;  /* 0x0000000608087c12 */ /* 0x000fe2000f8e3cff */
[----:B------:R-:W-:Y:S01]  /*3660*/  ULEA UR6, UR10, UR29, 0x9 ;  /* 0x0000001d0a067291 */ /* 0x000fe2000f8e48ff */
[----:B------:R-:W-:Y:S02]  /*3670*/  UMOV UR21, 0x40004040 ;  /* 0x4000404000157882 */ /* 0x000fe40000000000 */
[----:B-1----:R-:W-:Y:S01]  /*3680*/  @P0 SHF.L.U32 R0, R8, 0x1f, RZ ;  /* 0x0000001f08000819 */ /* 0x002fe200000006ff */
[----:B------:R-:W-:Y:S02]  /*3690*/  UIADD3 UR20, UPT, UPT, UR6, 0x2, URZ ;  /* 0x0000000206147890 */ /* 0x000fe4000fffe0ff */
[----:B------:R-:W-:Y:S01]  /*36a0*/  UIADD3 UR16, UPT, UPT, UR6, 0x4, URZ ;  /* 0x0000000406107890 */ /* 0x000fe2000fffe0ff */
[----:B------:R2:W3:Y:S01]  /*36b0*/  @P0 SYNCS.PHASECHK.TRANS64.TRYWAIT P2, [UR4], R0 ;  /* 0x00000000ff0005a7 */ /* 0x0004e20008041104 */
[----:B------:R-:W-:Y:S02]  /*36c0*/  ULEA UR4, UR10, UR28, 0x9 ;  /* 0x0000001c0a047291 */ /* 0x000fe4000f8e48ff */
[----:B------:R-:W-:Y:S02]  /*36d0*/  UIADD3 UR12, UPT, UPT, UR6, 0x6, URZ ;  /* 0x00000006060c7890 */ /* 0x000fe4000fffe0ff */
[----:B------:R-:W-:Y:S02]  /*36e0*/  UIADD3 UR18, UPT, UPT, UR4, 0x2, URZ ;  /* 0x0000000204127890 */ /* 0x000fe4000fffe0ff */
[----:B------:R-:W-:Y:S02]  /*36f0*/  UIADD3 UR14, UPT, UPT, UR4, 0x4, URZ ;  /* 0x00000004040e7890 */ /* 0x000fe4000fffe0ff */
[----:B------:R-:W-:Y:S01]  /*3700*/  UIADD3 UR8, UPT, UPT, UR4, 0x6, URZ ;  /* 0x0000000604087890 */ /* 0x000fe2000fffe0ff */
[----:B------:R2:W-:Y:S01]  /*3710*/  UTCHMMA gdesc[UR4], gdesc[UR6], tmem[UR11], tmem[UR38], idesc[UR39], UP2 ;  /* 0x00ff2606040075ea */ /* 0x0005e2000900000b */
[----:B------:R-:W-:Y:S01]  /*3720*/  UPLOP3.LUT UP2, UPT, UPT, UPT, UPT, 0x80, 0x8 ;  /* 0x000000000008789c */ /* 0x000fe20003f4f070 */
[----:B------:R-:W-:Y:S01]  /*3730*/  UMOV UR19, 0x40004040 ;  /* 0x4000404000137882 */ /* 0x000fe20000000000 */
[----:B------:R-:W-:Y:S01]  /*3740*/  UMOV UR17, 0x40004040 ;  /* 0x4000404000117882 */ /* 0x000fe20000000000 */
[----:B------:R2:W-:Y:S01]  /*3750*/  UTCHMMA gdesc[UR18], gdesc[UR20], tmem[UR11], tmem[UR36], idesc[UR37], UPT ;  /* 0x00ff2414120075ea */ /* 0x0005e2000b80000b */
[----:B------:R-:W-:Y:S01]  /*3760*/  UMOV UR15, 0x40004040 ;  /* 0x40004040000f7882 */ /* 0x000fe20000000000 */
[----:B------:R-:W-:Y:S01]  /*3770*/  UMOV UR13, 0x40004040 ;  /* 0x40004040000d7882 */ /* 0x000fe20000000000 */
[----:B------:R-:W-:Y:S01]  /*3780*/  UMOV UR9, 0x40004040 ;  /* 0x4000404000097882 */ /* 0x000fe20000000000 */
[----:B------:R2:W-:Y:S01]  /*3790*/  UTCHMMA gdesc[UR14], gdesc[UR16], tmem[UR11], tmem[UR34], idesc[UR35], UPT ;  /* 0x00ff22100e0075ea */ /* 0x0005e2000b80000b */
[----:B------:R2:W-:Y:S01]  /*37a0*/  UTCHMMA gdesc[UR8], gdesc[UR12], tmem[UR11], tmem[UR32], idesc[UR33], UPT ;  /* 0x00ff200c080075ea */ /* 0x0005e2000b80000b */
[----:B------:R2:W-:Y:S01]  /*37b0*/  UTCBAR.MULTICAST [UR25], URZ, UR27 ;  /* 0x000000ff190073e9 */ /* 0x0005e2000800081b */
[----:B------:R-:W-:Y:S01]  /*37c0*/  UMOV UR10, UR24 ;  /* 0x00000018000a7c82 */ /* 0x000fe20008000000 */
[----:B------:R-:W-:Y:S05]  /*37d0*/  BRA.U UP3, `(.L_x_64) ;  /* 0xfffffffd03507547 */ /* 0x000fea000b83ffff */
.L_x_61:
[----:B--2---:R-:W-:Y:S01]  /*37e0*/  UIADD3 UR4, UPT, UPT, UR30, 0x1, URZ ;  /* 0x000000011e047890 */ /* 0x004fe2000fffe0ff */
[C---:B------:R-:W-:Y:S01]  /*37f0*/  ISETP.NE.AND P0, PT, R10.reuse, 0x2, PT ;  /* 0x000000020a00780c */ /* 0x040fe20003f05270 */
[----:B------:R-:W-:Y:S02]  /*3800*/  UIADD3 UR5, UPT, UPT, UR31, 0x90, URZ ;  /* 0x000000901f057890 */ /* 0x000fe4000fffe0ff */
[----:B------:R-:W-:Y:S01]  /*3810*/  UISETP.NE.AND UP0, UPT, UR4, 0x4, UPT ;  /* 0x000000040400788c */ /* 0x000fe2000bf05270 */
[----:B-1----:R-:W-:Y:S02]  /*3820*/  SEL R0, RZ, 0x1, P0 ;  /* 0x00000001ff007807 */ /* 0x002fe40000000000 */
[----:B------:R-:W-:Y:S01]  /*3830*/  SEL R10, R10, RZ, P0 ;  /* 0x000000ff0a0a7207 */ /* 0x000fe20000000000 */
[----:B------:R-:W-:Y:S01]  /*3840*/  USEL UR6, URZ, 0x1, UP0 ;  /* 0x00000001ff067887 */ /* 0x000fe20008000000 */
[----:B------:R-:W-:Y:S01]  /*3850*/  LOP3.LUT R9, R9, R0, RZ, 0x3c, !PT ;  /* 0x0000000009097212 */ /* 0x000fe200078e3cff */
[----:B------:R-:W-:Y:S01]  /*3860*/  USEL UR30, UR4, URZ, UP0 ;  /* 0x000000ff041e7287 */ /* 0x000fe20008000000 */
[----:B------:R1:W-:Y:S03]  /*3870*/  UTCBAR [UR5], URZ ;  /* 0x000000ff050073e9 */ /* 0x0003e600080000ff */
[----:B------:R-:W-:Y:S01]  /*3880*/  LOP3.LUT R11, R11, UR6, RZ, 0x3c, !PT ;  /* 0x000000060b0b7c12 */ /* 0x000fe2000f8e3cff */
[----:B------:R-:W-:Y:S07]  /*3890*/  @P1 BRA `(.L_x_65) ;  /* 0xfffffff800881947 */ /* 0x000fee000383ffff */
[----:B------:R-:W2:Y:S01]  /*38a0*/  S2UR UR8, SR_CgaCtaId ;  /* 0x00000000000879c3 */ /* 0x000ea20000008800 */
[----:B------:R-:W-:Y:S01]  /*38b0*/  ELECT P0, URZ, PT ;  /* 0x0000000000ff782f */ /* 0x000fe20003800000 */
[----:B------:R-:W-:Y:S01]  /*38c0*/  IMAD.MOV.U32 R0, RZ, RZ, 0x1 ;  /* 0x00000001ff007424 */ /* 0x000fe200078e00ff */
[----:B------:R-:W-:Y:S01]  /*38d0*/  UIADD3 UR26, UPT, UPT, UR26, 0xb0, URZ ;  /* 0x000000b01a1a7890 */ /* 0x000fe2000fffe0ff */
[----:B------:R-:W-:Y:S01]  /*38e0*/  SHF.L.U32 R2, R11, 0x1f, RZ ;  /* 0x0000001f0b027819 */ /* 0x000fe200000006ff */
[----:B------:R-:W-:-:S03]  /*38f0*/  UMOV UR4, 0x40 ;  /* 0x0000004000047882 */ /* 0x000fc60000000000 */
[----:B------:R-:W-:Y:S01]  /*3900*/  UVIRTCOUNT.DEALLOC.SMPOOL 0x80 ;  /* 0x000000800000784c */ /* 0x000fe20000000000 */
[----:B--2---:R-:W-:Y:S02]  /*3910*/  ULEA UR8, UR8, UR4, 0x18 ;  /* 0x0000000408087291 */ /* 0x004fe4000f8ec0ff */
[----:B------:R-:W-:-:S07]  /*3920*/  ULEA UR4, UR30, UR26, 0x3 ;  /* 0x0000001a1e047291 */ /* 0x000fce000f8e18ff */
[----:B------:R2:W-:Y:S02]  /*3930*/  @P0 STS.U8 [UR8+0x1c], R0 ;  /* 0x00001c00ff000988 */ /* 0x0005e40008000008 */
[----:B------:R-:W4:Y:S02]  /*3940*/  SYNCS.PHASECHK.TRANS64.TRYWAIT P0, [UR4], R2 ;  /* 0x00000002ff0075a7 */ /* 0x000f240008001104 */
[----:B--2-4-:R-:W-:Y:S05]  /*3950*/  @!P0 BRA `(.L_x_66) ;  /* 0x0000003c00e48947 */ /* 0x014fea0003800000 */
.L_x_139:
[----:B------:R-:W-:-:S04]  /*3960*/  UIADD3 UR4, UPT, UPT, UR30, 0x1, URZ ;  /* 0x000000011e047890 */ /* 0x000fc8000fffe0ff */
[----:B------:R-:W-:-:S04]  /*3970*/  UISETP.NE.AND UP0, UPT, UR4, 0x4, UPT ;  /* 0x000000040400788c */ /* 0x000fc8000bf05270 */
[----:B------:R-:W-:Y:S02]  /*3980*/  USEL UR6, URZ, 0x1, UP0 ;  /* 0x00000001ff067887 */ /* 0x000fe40008000000 */
[----:B------:R-:W-:-:S04]  /*3990*/  USEL UR4, UR4, URZ, UP0 ;  /* 0x000000ff04047287 */ /* 0x000fc80008000000 */
[----:B-1----:R-:W-:Y:S01]  /*39a0*/  ULEA UR5, UR4, UR26, 0x3 ;  /* 0x0000001a04057291 */ /* 0x002fe2000f8e18ff */
[----:B--2---:R-:W-:-:S04]  /*39b0*/  LOP3.LUT R2, R11, UR6, RZ, 0x3c, !PT ;  /* 0x000000060b027c12 */ /* 0x004fc8000f8e3cff */
[----:B------:R-:W-:-:S04]  /*39c0*/  SHF.L.U32 R3, R2, 0x1f, RZ ;  /* 0x0000001f02037819 */ /* 0x000fc800000006ff */
[----:B------:R-:W1:Y:S02]  /*39d0*/  SYNCS.PHASECHK.TRANS64.TRYWAIT P0, [UR5], R3 ;  /* 0x00000003ff0075a7 */ /* 0x000e640008001105 */
[----:B-1----:R-:W-:Y:S05]  /*39e0*/  @!P0 BRA `(.L_x_67) ;  /* 0x0000003c00d88947 */ /* 0x002fea0003800000 */
.L_x_141:
        /* <DEDUP_REMOVED lines=9> */
.L_x_143:
[----:B------:R-:W-:-:S04]  /*3a80*/  UIADD3 UR4, UPT, UPT, UR4, 0x1, URZ ;  /* 0x0000000104047890 */ /* 0x000fc8000fffe0ff */
[----:B------:R-:W-:-:S04]  /*3a90*/  UISETP.NE.AND UP0, UPT, UR4, 0x4, UPT ;  /* 0x000000040400788c */ /* 0x000fc8000bf05270 */
[----:B------:R-:W-:Y:S02]  /*3aa0*/  USEL UR5, URZ, 0x1, UP0 ;  /* 0x00000001ff057887 */ /* 0x000fe40008000000 */
[----:B------:R-:W-:-:S04]  /*3ab0*/  USEL UR4, UR4, URZ, UP0 ;  /* 0x000000ff04047287 */ /* 0x000fc80008000000 */
[----:B------:R-:W-:Y:S01]  /*3ac0*/  ULEA UR4, UR4, UR26, 0x3 ;  /* 0x0000001a04047291 */ /* 0x000fe2000f8e18ff */
[----:B------:R-:W-:-:S04]  /*3ad0*/  LOP3.LUT R2, R2, UR5, RZ, 0x3c, !PT ;  /* 0x0000000502027c12 */ /* 0x000fc8000f8e3cff */
[----:B------:R-:W-:-:S04]  /*3ae0*/  SHF.L.U32 R2, R2, 0x1f, RZ ;  /* 0x0000001f02027819 */ /* 0x000fc800000006ff */
[----:B------:R-:W2:Y:S02]  /*3af0*/  SYNCS.PHASECHK.TRANS64.TRYWAIT P0, [UR4], R2 ;  /* 0x00000002ff0075a7 */ /* 0x000ea40008001104 */
[----:B--2---:R-:W-:Y:S05]  /*3b00*/  @!P0 BRA `(.L_x_69) ;  /* 0x0000003c00c08947 */ /* 0x004fea0003800000 */
.L_x_145:
[----:B------:R-:W-:Y:S01]  /*3b10*/  NOP ;  /* 0x0000000000007918 */ /* 0x000fe20000000000 */
[----:B-1----:R-:W1:Y:S01]  /*3b20*/  LDS R0, [UR8+0x14] ;  /* 0x00001408ff007984 */ /* 0x002e620008000800 */
[----:B------:R-:W-:Y:S01]  /*3b30*/  ULOP3.LUT UR4, UR42, 0xffff, URZ, 0xc0, !UPT ;  /* 0x0000ffff2a047892 */ /* 0x000fe2000f8ec0ff */
[----:B------:R-:W-:Y:S01]  /*3b40*/  UMOV UR5, 0xffff ;  /* 0x0000ffff00057882 */ /* 0x000fe20000000000 */
[----:B------:R-:W-:Y:S02]  /*3b50*/  UMOV UR6, 0x1 ;  /* 0x0000000100067882 */ /* 0x000fe40000000000 */
[----:B------:R-:W-:-:S04]  /*3b60*/  USHF.R.U32.HI UR4, URZ, 0x5, UR4 ;  /* 0x00000005ff047899 */ /* 0x000fc80008011604 */
[----:B------:R-:W-:Y:S02]  /*3b70*/  USHF.L.U32 UR5, UR5, UR4, URZ ;  /* 0x0000000405057299 */ /* 0x000fe400080006ff */
[----:B------:R-:W-:-:S04]  /*3b80*/  USHF.L.U32 UR4, UR6, UR4, URZ ;  /* 0x0000000406047299 */ /* 0x000fc800080006ff */
[----:B-1----:R-:W-:-:S04]  /*3b90*/  LOP3.LUT R0, R0, UR5, RZ, 0xc0, !PT ;  /* 0x0000000500007c12 */ /* 0x002fc8000f8ec0ff */
[----:B------:R-:W-:-:S13]  /*3ba0*/  ISETP.NE.AND P0, PT, R0, UR5, PT ;  /* 0x0000000500007c0c */ /* 0x000fda000bf05270 */
[----:B------:R-:W-:Y:S05]  /*3bb0*/  @P0 BRA `(.L_x_70) ;  /* 0x0000000000580947 */ /* 0x000fea0003800000 */
[----:B------:R-:W1:Y:S02]  /*3bc0*/  LDS R0, [UR8+0x18] ;  /* 0x00001808ff007984 */ /* 0x000e640008000800 */
[----:B-1----:R-:W-:-:S04]  /*3bd0*/  LOP3.LUT R0, R0, UR4, RZ, 0xc0, !PT ;  /* 0x0000000400007c12 */ /* 0x002fc8000f8ec0ff */
[----:B------:R-:W-:-:S13]  /*3be0*/  ISETP.NE.AND P0, PT, R0, UR4, PT ;  /* 0x0000000400007c0c */ /* 0x000fda000bf05270 */
[----:B------:R-:W-:Y:S05]  /*3bf0*/  @P0 BRA `(.L_x_71) ;  /* 0x00000000003c0947 */ /* 0x000fea0003800000 */
[----:B------:R-:W1:Y:S01]  /*3c00*/  S2R R2, SR_LANEID ;  /* 0x0000000000027919 */ /* 0x000e620000000000 */
[----:B------:R-:W-:-:S06]  /*3c10*/  ULOP3.LUT UR5, URZ, UR5, URZ, 0x33, !UPT ;  /* 0x00000005ff057292 */ /* 0x000fcc000f8e33ff */
[----:B------:R-:W-:-:S04]  /*3c20*/  IMAD.U32 R0, RZ, RZ, UR5 ;  /* 0x00000005ff007e24 */ /* 0x000fc8000f8e00ff */
[----:B------:R2:W4:Y:S02]  /*3c30*/  REDUX UR7, R0 ;  /* 0x00000000000773c4 */ /* 0x0005240000000000 */
[----:B------:R1:W-:Y:S01]  /*3c40*/  UTCATOMSWS.AND URZ, UR5 ;  /* 0x0000000500ff79e3 */ /* 0x0003e20008000000 */
[----:B--2---:R-:W-:Y:S01]  /*3c50*/  LOP3.LUT R0, RZ, UR4, RZ, 0x33, !PT ;  /* 0x00000004ff007c12 */ /* 0x004fe2000f8e33ff */
[----:B------:R-:W-:Y:S02]  /*3c60*/  VOTEU.ANY UR4, UPT, PT ;  /* 0x0000000000047886 */ /* 0x000fe400038e0100 */
[----:B------:R-:W-:Y:S02]  /*3c70*/  UFLO.U32 UR4, UR4 ;  /* 0x00000004000472bd */ /* 0x000fe400080e0000 */
[----:B------:R-:W2:Y:S04]  /*3c80*/  REDUX UR6, R0 ;  /* 0x00000000000673c4 */ /* 0x000ea80000000000 */
[----:B-1----:R-:W-:-:S02]  /*3c90*/  ISETP.EQ.U32.AND P0, PT, R2, UR4, PT ;  /* 0x0000000402007c0c */ /* 0x002fc4000bf02070 */
[----:B----4-:R-:W-:-:S11]  /*3ca0*/  MOV R2, UR7 ;  /* 0x0000000700027c02 */ /* 0x010fd60008000f00 */
[----:B------:R1:W-:Y:S01]  /*3cb0*/  @P0 ATOMS.AND RZ, [UR8+0x14], R2 ;  /* 0x00001402ffff098c */ /* 0x0003e2000a800008 */
[----:B--2---:R-:W-:-:S05]  /*3cc0*/  IMAD.U32 R0, RZ, RZ, UR6 ;  /* 0x00000006ff007e24 */ /* 0x004fca000f8e00ff */
[----:B------:R1:W-:Y:S01]  /*3cd0*/  @P0 ATOMS.AND RZ, [UR8+0x18], R0 ;  /* 0x00001800ffff098c */ /* 0x0003e2000a800008 */
[----:B------:R-:W-:Y:S05]  /*3ce0*/  BRA `(.L_x_72) ;  /* 0x0000000000147947 */ /* 0x000fea0003800000 */
.L_x_71:
[----:B------:R-:W-:Y:S02]  /*3cf0*/  MOV R2, 0x3d10 ;  /* 0x00003d1000027802 */ /* 0x000fe40000000f00 */
[----:B---3-5:R-:W-:Y:S05]  /*3d00*/  CALL.REL.NOINC `($__internal_0_$__cuda_sm10x_tcgen05_guardrail_trap_col_being_dealloced_not_returned_by_alloc) ;  /* 0x0000004000347944 */ /* 0x028fea0003c00000 */
[----:B------:R-:W-:Y:S05]  /*3d10*/  BRA `(.L_x_72) ;  /* 0x0000000000087947 */ /* 0x000fea0003800000 */
.L_x_70:
[----:B------:R-:W-:Y:S02]  /*3d20*/  MOV R2, 0x3d40 ;  /* 0x00003d4000027802 */ /* 0x000fe40000000f00 */
[----:B---3-5:R-:W-:Y:S05]  /*3d30*/  CALL.REL.NOINC `($__internal_2_$__cuda_sm10x_tcgen05_guardrail_trap_unallocated_columns_being_dealloced) ;  /* 0x0000004000407944 */ /* 0x028fea0003c00000 */
.L_x_72:
[----:B------:R-:W-:Y:S01]  /*3d40*/  NOP ;  /* 0x0000000000007918 */ /* 0x000fe20000000000 */
[----:B------:R-:W-:Y:S05]  /*3d50*/  EXIT ;  /* 0x000000000000794d */ /* 0x000fea0003800000 */
.L_x_54:
[----:B------:R-:W-:-:S09]  /*3d60*/  UISETP.NE.OR UP0, UPT, UR22, 0x3, !UP3 ;  /* 0x000000031600788c */ /* 0x000fd2000df05670 */
[----:B------:R-:W-:Y:S05]  /*3d70*/  BRA.U UP0, `(.L_x_73) ;  /* 0x0000000d00f07547 */ /* 0x000fea000b800000 */
[----:B------:R-:W1:Y:S01]  /*3d80*/  LDCU UR28, c[0x0][0x370] ;  /* 0x00006e00ff1c77ac */ /* 0x000e620008000800 */
[----:B------:R-:W2:Y:S01]  /*3d90*/  LDC.64 R16, c[0x0][0x348] ;  /* 0x0000d200ff107b82 */ /* 0x000ea20000000a00 */
[----:B------:R-:W-:Y:S02]  /*3da0*/  HFMA2 R13, -RZ, RZ, 0, 0 ;  /* 0x00000000ff0d7431 */ /* 0x000fe400000001ff */
[----:B------:R-:W-:Y:S01]  /*3db0*/  IMAD.MOV.U32 R15, RZ, RZ, 0x1 ;  /* 0x00000001ff0f7424 */ /* 0x000fe200078e00ff */
[----:B------:R-:W1:Y:S01]  /*3dc0*/  LDCU.128 UR32, c[0x0][0xb10] ;  /* 0x00016200ff2077ac */ /* 0x000e620008000c00 */
[----:B------:R-:W-:Y:S01]  /*3dd0*/  IMAD.MOV.U32 R14, RZ, RZ, RZ ;  /* 0x000000ffff0e7224 */ /* 0x000fe200078e00ff */
[----:B------:R-:W-:Y:S01]  /*3de0*/  MOV R7, 0x1000 ;  /* 0x0000100000077802 */ /* 0x000fe20000000f00 */
[----:B------:R-:W3:Y:S01]  /*3df0*/  LDCU UR27, c[0x0][0x374] ;  /* 0x00006e80ff1b77ac */ /* 0x000ee20008000800 */
[----:B------:R-:W4:Y:S01]  /*3e00*/  LDC.64 R2, c[0x0][0x888] ;  /* 0x00022200ff027b82 */ /* 0x000f220000000a00 */
[----:B------:R-:W3:Y:S01]  /*3e10*/  LDCU UR15, c[0x0][0xb0c] ;  /* 0x00016180ff0f77ac */ /* 0x000ee20008000800 */
[----:B------:R-:W3:Y:S06]  /*3e20*/  LDCU UR38, c[0x0][0xb20] ;  /* 0x00016400ff2677ac */ /* 0x000eec0008000800 */
[----:B------:R-:W2:Y:S01]  /*3e30*/  LDC.64 R4, c[0x0][0x890] ;  /* 0x00022400ff047b82 */ /* 0x000ea20000000a00 */
[----:B------:R-:W3:Y:S01]  /*3e40*/  LDCU UR4, c[0x0][0xb30] ;  /* 0x00016600ff0477ac */ /* 0x000ee20008000800 */
[----:B-1----:R-:W-:-:S02]  /*3e50*/  UIMAD.WIDE.U32 UR6, UR28, UR32, URZ ;  /* 0x000000201c0672a5 */ /* 0x002fc4000f8e00ff */
[----:B---3--:R-:W-:Y:S01]  /*3e60*/  UIMAD.WIDE.U32 UR8, UR27, UR35, URZ ;  /* 0x000000231b0872a5 */ /* 0x008fe2000f8e00ff */
[----:B------:R-:W-:Y:S01]  /*3e70*/  UMOV UR24, 0x400 ;  /* 0x0000040000187882 */ /* 0x000fe20000000000 */
[----:B------:R-:W-:-:S03]  /*3e80*/  UPLOP3.LUT UP3, UPT, UPT, UPT, UPT, 0x40, 0x4 ;  /* 0x000000000004789c */ /* 0x000fc60003f6e870 */
[----:B------:R-:W-:Y:S01]  /*3e90*/  UMOV UR6, UR7 ;  /* 0x0000000700067c82 */ /* 0x000fe20008000000 */
[----:B------:R-:W-:Y:S01]  /*3ea0*/  UISETP.GE.AND UP0, UPT, UR40, 0x1, UPT ;  /* 0x000000012800788c */ /* 0x000fe2000bf06270 */
[----:B------:R-:W-:Y:S01]  /*3eb0*/  UMOV UR29, UR9 ;  /* 0x00000009001d7c82 */ /* 0x000fe20008000000 */
[----:B------:R-:W-:Y:S01]  /*3ec0*/  UISETP.NE.AND UP4, UPT, UR40, 0x1, UPT ;  /* 0x000000012800788c */ /* 0x000fe2000bf85270 */
[----:B------:R-:W1:Y:S01]  /*3ed0*/  LDCU.64 UR16, c[0x0][0xb28] ;  /* 0x00016500ff1077ac */ /* 0x000e620008000a00 */
[----:B------:R-:W-:Y:S02]  /*3ee0*/  ULEA UR24, UR54, UR24, 0x18 ;  /* 0x0000001836187291 */ /* 0x000fe4000f8ec0ff */
[----:B------:R-:W-:Y:S02]  /*3ef0*/  UISETP.NE.AND UP6, UPT, UR15, 0x1, UPT ;  /* 0x000000010f00788c */ /* 0x000fe4000bfc5270 */
[----:B------:R-:W-:Y:S02]  /*3f00*/  UISETP.NE.AND UP5, UPT, UR34, 0x1, UPT ;  /* 0x000000012200788c */ /* 0x000fe4000bfa5270 */
[----:B------:R-:W-:-:S02]  /*3f10*/  USHF.R.U32.HI UR31, URZ, UR33, UR6 ;  /* 0x00000021ff1f7299 */ /* 0x000fc40008011606 */
[----:B------:R-:W-:Y:S02]  /*3f20*/  USHF.R.U32.HI UR29, URZ, UR38, UR29 ;  /* 0x00000026ff1d7299 */ /* 0x000fe4000801161d */
[----:B------:R-:W-:Y:S01]  /*3f30*/  UISETP.NE.AND UP2, UPT, UR4, 0x1, UPT ;  /* 0x000000010400788c */ /* 0x000fe2000bf45270 */
[----:B------:R-:W-:-:S10]  /*3f40*/  UMOV UR12, URZ ;  /* 0x000000ff000c7c82 */ /* 0x000fd40008000000 */
.L_x_82:
[C---:B------:R-:W-:Y:S02]  /*3f50*/  LEA R12, R14.reuse, UR24, 0x3 ;  /* 0x000000180e0c7c11 */ /* 0x040fe4000f8e18ff */
[----:B------:R-:W-:Y:S02]  /*3f60*/  SHF.L.U32 R0, R13, 0x1f, RZ ;  /* 0x0000001f0d007819 */ /* 0x000fe400000006ff */
[----:B------:R-:W-:Y:S02]  /*3f70*/  LEA R8, R14, UR24, 0x4 ;  /* 0x000000180e087c11 */ /* 0x000fe4000f8e20ff */
[----:B---3--:R-:W3:Y:S02]  /*3f80*/  SYNCS.PHASECHK.TRANS64.TRYWAIT P0, [R12+URZ+0x70], R0 ;  /* 0x000070000c0075a7 */ /* 0x008ee400080011ff */
[----:B---3--:R-:W-:Y:S05]  /*3f90*/  @!P0 BRA `(.L_x_74) ;  /* 0x0000003800b48947 */ /* 0x008fea0003800000 */
.L_x_146:
[----:B------:R-:W1:Y:S01]  /*3fa0*/  LDS.128 R8, [R8+0x100] ;  /* 0x0001000008087984 */ /* 0x000e620000000c00 */
[----:B------:R-:W-:Y:S01]  /*3fb0*/  UISETP.GE.AND UP0, UPT, UR40, 0x1, UPT ;  /* 0x000000012800788c */ /* 0x000fe2000bf06270 */
[----:B------:R-:W-:Y:S01]  /*3fc0*/  @!PT LDS RZ, [RZ] ;  /* 0x00000000fffff984 */ /* 0x000fe20000000800 */
[----:B------:R-:W-:Y:S01]  /*3fd0*/  @!PT LDS RZ, [RZ] ;  /* 0x00000000fffff984 */ /* 0x000fe20000000800 */
[----:B------:R-:W-:Y:S01]  /*3fe0*/  @!PT LDS RZ, [RZ] ;  /* 0x00000000fffff984 */ /* 0x000fe20000000800 */
[----:B------:R-:W-:Y:S01]  /*3ff0*/  @!PT LDS RZ, [RZ] ;  /* 0x00000000fffff984 */ /* 0x000fe20000000800 */
[----:B------:R2:W-:Y:S06]  /*4000*/  MEMBAR.ALL.CTA ;  /* 0x0000000000007992 */ /* 0x0005ec0000008000 */
[----:B--2---:R-:W2:Y:S01]  /*4010*/  FENCE.VIEW.ASYNC.S ;  /* 0x00000000000073c6 */ /* 0x004ea20000000000 */
[----:B-1----:R-:W-:Y:S11]  /*4020*/  LOP3.LUT P0, RZ, R10, 0x1, RZ, 0xc0, !PT ;  /* 0x000000010aff7812 */ /* 0x002ff6000780c0ff */
[----:B------:R-:W-:Y:S02]  /*4030*/  @!UPT UIADD3 URZ, UPT, UPT, URZ, URZ, URZ ;  /* 0x000000fffffff290 */ /* 0x000fe4000fffe0ff */
[----:B--2---:R-:W-:Y:S01]  /*4040*/  VOTEU.ANY UP1, P0 ;  /* 0x0000000000ff7886 */ /* 0x004fe20000020100 */
[----:B------:R-:W-:Y:S11]  /*4050*/  PLOP3.LUT P0, PT, PT, PT, UP1, 0x80, 0x8 ;  /* 0x000000000008781c */ /* 0x000ff60003f0f018 */
[----:B------:R-:W-:Y:S02]  /*4060*/  @!UPT UIADD3 URZ, UPT, UPT, URZ, URZ, URZ ;  /* 0x000000fffffff290 */ /* 0x000fe4000fffe0ff */
[----:B---3--:R-:W-:Y:S02]  /*4070*/  @P0 SHF.R.U32.HI R0, RZ, 0x10, R9 ;  /* 0x00000010ff000819 */ /* 0x008fe40000011609 */
[----:B------:R-:W-:Y:S02]  /*4080*/  @P0 MOV R6, R8 ;  /* 0x0000000800060202 */ /* 0x000fe40000000f00 */
[----:B------:R-:W-:Y:S01]  /*4090*/  @P0 R2UR UR4, R0 ;  /* 0x00000000000402ca */ /* 0x000fe200000e0000 */
[----:B------:R-:W-:Y:S01]  /*40a0*/  VIADD R0, R12, 0x80 ;  /* 0x000000800c007836 */ /* 0x000fe20000000000 */
[----:B------:R-:W-:Y:S02]  /*40b0*/  @P0 LOP3.LUT R8, R9, 0xffff, RZ, 0xc0, !PT ;  /* 0x0000ffff09080812 */ /* 0x000fe400078ec0ff */
[----:B------:R-:W-:Y:S02]  /*40c0*/  @P0 R2UR UR6, R6 ;  /* 0x00000000060602ca */ /* 0x000fe400000e0000 */
[----:B------:R-:W-:Y:S02]  /*40d0*/  PRMT R0, RZ, 0x654, R0 ;  /* 0x00000654ff007816 */ /* 0x000fe40000000000 */
[----:B------:R-:W-:Y:S02]  /*40e0*/  @P0 R2UR UR5, R8 ;  /* 0x00000000080502ca */ /* 0x000fe400000e0000 */
[----:B------:R1:W-:Y:S03]  /*40f0*/  SYNCS.ARRIVE.TRANS64.RED.A1T0 RZ, [R0+URZ], RZ ;  /* 0x000000ff00ff79a7 */ /* 0x0003e600081004ff */
[----:B------:R-:W-:Y:S04]  /*4100*/  @UP1 UMOV UR25, UR4 ;  /* 0x0000000400191c82 */ /* 0x000fe80008000000 */
[----:B------:R-:W-:Y:S04]  /*4110*/  @UP1 UMOV UR14, UR6 ;  /* 0x00000006000e1c82 */ /* 0x000fe80008000000 */
[----:B------:R-:W-:Y:S01]  /*4120*/  @UP1 UMOV UR13, UR5 ;  /* 0x00000005000d1c82 */ /* 0x000fe20008000000 */
[----:B------:R-:W-:Y:S05]  /*4130*/  BRA.U !UP0, `(.L_x_75) ;  /* 0x0000000108a47547 */ /* 0x000fea000b800000 */
[----:B------:R-:W-:Y:S02]  /*4140*/  UIMAD.WIDE.U32 UR8, UR13, UR35, URZ ;  /* 0x000000230d0872a5 */ /* 0x000fe4000f8e00ff */
[----:B------:R-:W-:Y:S02]  /*4150*/  UIMAD.WIDE.U32 UR10, UR14, UR32, URZ ;  /* 0x000000200e0a72a5 */ /* 0x000fe4000f8e00ff */
[----:B------:R-:W-:Y:S02]  /*4160*/  USEL UR4, UR27, UR29, !UP5 ;  /* 0x0000001d1b047287 */ /* 0x000fe4000e800000 */
[----:B------:R-:W-:Y:S02]  /*4170*/  USEL UR7, UR28, UR31, !UP6 ;  /* 0x0000001f1c077287 */ /* 0x000fe4000f000000 */
[----:B------:R-:W-:Y:S02]  /*4180*/  UIMAD.WIDE.U32 UR18, UR4, UR16, URZ ;  /* 0x00000010041272a5 */ /* 0x000fe4000f8e00ff */
[----:B------:R-:W-:Y:S01]  /*4190*/  UIMAD.WIDE.U32 UR20, UR7, UR16, URZ ;  /* 0x00000010071472a5 */ /* 0x000fe2000f8e00ff */
[----:B------:R-:W-:Y:S02]  /*41a0*/  UMOV UR5, UR9 ;  /* 0x0000000900057c82 */ /* 0x000fe40008000000 */
[----:B------:R-:W-:Y:S03]  /*41b0*/  USHF.R.U32.HI UR6, URZ, UR38, UR5 ;  /* 0x00000026ff067299 */ /* 0x000fe60008011605 */
[----:B------:R-:W-:Y:S01]  /*41c0*/  UMOV UR5, UR11 ;  /* 0x0000000b00057c82 */ /* 0x000fe20008000000 */
[----:B------:R-:W-:Y:S02]  /*41d0*/  USEL UR6, UR13, UR6, !UP5 ;  /* 0x000000060d067287 */ /* 0x000fe4000e800000 */
[----:B------:R-:W-:Y:S02]  /*41e0*/  USHF.R.U32.HI UR8, URZ, UR33, UR5 ;  /* 0x00000021ff087299 */ /* 0x000fe40008011605 */
[----:B------:R-:W-:Y:S01]  /*41f0*/  UIMAD.WIDE.U32 UR10, UR6, UR16, URZ ;  /* 0x00000010060a72a5 */ /* 0x000fe2000f8e00ff */
[----:B------:R-:W-:Y:S02]  /*4200*/  UMOV UR5, UR19 ;  /* 0x0000001300057c82 */ /* 0x000fe40008000000 */
[----:B------:R-:W-:Y:S03]  /*4210*/  @UP4 USHF.R.U32.HI UR4, URZ, UR17, UR5 ;  /* 0x00000011ff044299 */ /* 0x000fe60008011605 */
[----:B------:R-:W-:Y:S01]  /*4220*/  UMOV UR5, UR21 ;  /* 0x0000001500057c82 */ /* 0x000fe20008000000 */
[----:B------:R-:W-:Y:S02]  /*4230*/  UIMAD UR4, UR40, UR4, URZ ;  /* 0x00000004280472a4 */ /* 0x000fe4000f8e02ff */
[----:B------:R-:W-:Y:S02]  /*4240*/  @UP4 USHF.R.U32.HI UR7, URZ, UR17, UR5 ;  /* 0x00000011ff074299 */ /* 0x000fe40008011605 */
[----:B------:R-:W-:Y:S02]  /*4250*/  USEL UR5, UR14, UR8, !UP6 ;  /* 0x000000080e057287 */ /* 0x000fe4000f000000 */
[----:B------:R-:W-:Y:S02]  /*4260*/  UIMAD UR8, UR40, UR7, URZ ;  /* 0x00000007280872a4 */ /* 0x000fe4000f8e02ff */
[----:B------:R-:W-:Y:S03]  /*4270*/  UISETP.GE.AND UP0, UPT, UR6, UR4, UPT ;  /* 0x000000040600728c */ /* 0x000fe6000bf06270 */
[----:B------:R-:W-:Y:S01]  /*4280*/  UMOV UR4, UR11 ;  /* 0x0000000b00047c82 */ /* 0x000fe20008000000 */
[----:B------:R-:W-:Y:S02]  /*4290*/  UISETP.GE.OR UP0, UPT, UR5, UR8, UP0 ;  /* 0x000000080500728c */ /* 0x000fe40008706670 */
[----:B------:R-:W-:Y:S02]  /*42a0*/  USHF.R.U32.HI UR4, URZ, UR17, UR4 ;  /* 0x00000011ff047299 */ /* 0x000fe40008011604 */
[----:B------:R-:W-:Y:S02]  /*42b0*/  UIMAD.WIDE.U32 UR8, UR5, UR16, URZ ;  /* 0x00000010050872a5 */ /* 0x000fe4000f8e00ff */
[----:B------:R-:W-:Y:S04]  /*42c0*/  USEL UR10, UR6, UR4, !UP4 ;  /* 0x00000004060a7287 */ /* 0x000fe8000e000000 */
[----:B------:R-:W-:Y:S01]  /*42d0*/  UIADD3 UR11, UPT, UPT, -UR10, URZ, URZ ;  /* 0x000000ff0a0b7290 */ /* 0x000fe2000fffe1ff */
[----:B------:R-:W-:Y:S02]  /*42e0*/  @!UP0 UMOV UR4, UR9 ;  /* 0x0000000900048c82 */ /* 0x000fe40008000000 */
[----:B------:R-:W-:Y:S02]  /*42f0*/  @!UP0 USHF.R.U32.HI UR4, URZ, UR17, UR4 ;  /* 0x00000011ff048299 */ /* 0x000fe40008011604 */
[----:B------:R-:W-:Y:S02]  /*4300*/  UIMAD UR8, UR40, UR11, UR6 ;  /* 0x0000000b280872a4 */ /* 0x000fe4000f8e0206 */
[----:B------:R-:W-:Y:S04]  /*4310*/  @!UP0 USEL UR4, UR5, UR4, !UP4 ;  /* 0x0000000405048287 */ /* 0x000fe8000e000000 */
[----:B------:R-:W-:Y:S02]  /*4320*/  @!UP0 UIMAD UR8, UR7, UR8, UR4 ;  /* 0x00000008070882a4 */ /* 0x000fe4000f8e0204 */
[----:B------:R-:W-:Y:S02]  /*4330*/  @!UP0 UIADD3 UR9, UPT, UPT, UR10, -UR4, URZ ;  /* 0x800000040a098290 */ /* 0x000fe4000fffe0ff */
[----:B------:R-:W-:Y:S02]  /*4340*/  UIADD3 UR4, UPT, UPT, -UR5, URZ, URZ ;  /* 0x000000ff05047290 */ /* 0x000fe4000fffe1ff */
[----:B------:R-:W-:Y:S02]  /*4350*/  UIADD3 UR7, UPT, UPT, -UR6, URZ, URZ ;  /* 0x000000ff06077290 */ /* 0x000fe4000fffe1ff */
[----:B------:R-:W-:Y:S02]  /*4360*/  @!UP0 UIMAD UR6, UR9, UR40, UR5 ;  /* 0x00000028090682a4 */ /* 0x000fe4000f8e0205 */
[----:B------:R-:W-:Y:S02]  /*4370*/  UIMAD UR14, UR15, UR4, UR14 ;  /* 0x000000040f0e72a4 */ /* 0x000fe4000f8e020e */
[----:B------:R-:W-:Y:S01]  /*4380*/  UIMAD UR13, UR34, UR7, UR13 ;  /* 0x00000007220d72a4 */ /* 0x000fe2000f8e020d */
[----:B------:R-:W-:Y:S02]  /*4390*/  @!UP0 UMOV UR5, UR8 ;  /* 0x0000000800058c82 */ /* 0x000fe40008000000 */
[----:B------:R-:W-:Y:S02]  /*43a0*/  UIMAD UR14, UR5, UR15, UR14 ;  /* 0x0000000f050e72a4 */ /* 0x000fe4000f8e020e */
[----:B------:R-:W-:Y:S11]  /*43b0*/  UIMAD UR13, UR6, UR34, UR13 ;  /* 0x00000022060d72a4 */ /* 0x000ff6000f8e020d */
[----:B------:R-:W-:Y:S01]  /*43c0*/  @!UPT UIADD3 URZ, UPT, UPT, URZ, URZ, URZ ;  /* 0x000000fffffff290 */ /* 0x000fe2000fffe0ff */
.L_x_75:
[----:B------:R-:W2:Y:S01]  /*43d0*/  @!UP2 LDCU.128 UR20, c[0x0][0xb10] ;  /* 0x00016200ff14a7ac */ /* 0x000ea20008000c00 */
[C---:B------:R-:W-:Y:S02]  /*43e0*/  ISETP.NE.U32.AND P1, PT, R4.reuse, RZ, PT ;  /* 0x000000ff0400720c */ /* 0x040fe40003f25070 */
[----:B------:R-:W-:Y:S02]  /*43f0*/  ISETP.NE.U32.AND P0, PT, R4, RZ, PT ;  /* 0x000000ff0400720c */ /* 0x000fe40003f05070 */
[C---:B------:R-:W-:Y:S02]  /*4400*/  ISETP.NE.AND.EX P1, PT, R5.reuse, RZ, PT, P1 ;  /* 0x000000ff0500720c */ /* 0x040fe40003f25310 */
[----:B------:R-:W-:Y:S01]  /*4410*/  ISETP.NE.AND.EX P0, PT, R5, RZ, PT, P0 ;  /* 0x000000ff0500720c */ /* 0x000fe20003f05300 */
[----:B------:R-:W3:Y:S01]  /*4420*/  @!UP2 LDCU UR5, c[0x0][0xb0c] ;  /* 0x00016180ff05a7ac */ /* 0x000ee20008000800 */
[----:B------:R-:W-:Y:S02]  /*4430*/  USHF.L.U32 UR11, UR26, 0x6, URZ ;  /* 0x000000061a0b7899 */ /* 0x000fe400080006ff */
[----:B------:R-:W-:Y:S02]  /*4440*/  USHF.L.U32 UR10, UR30, 0x6, URZ ;  /* 0x000000061e0a7899 */ /* 0x000fe400080006ff */
[----:B--2---:R-:W-:Y:S07]  /*4450*/  UIMAD.WIDE.U32 UR6, UR14, UR20, URZ ;  /* 0x000000140e0672a5 */ /* 0x004fee000f8e00ff */
[----:B------:R-:W-:Y:S01]  /*4460*/  @!UP2 UMOV UR4, UR7 ;  /* 0x000000070004ac82 */ /* 0x000fe20008000000 */
[----:B---3--:R-:W-:Y:S02]  /*4470*/  @!UP2 UISETP.NE.AND UP0, UPT, UR5, 0x1, UPT ;  /* 0x000000010500a88c */ /* 0x008fe4000bf05270 */
[----:B------:R-:W-:Y:S02]  /*4480*/  @!UP2 USHF.R.U32.HI UR4, URZ, UR21, UR4 ;  /* 0x00000015ff04a299 */ /* 0x000fe40008011604 */
[----:B------:R-:W-:Y:S02]  /*4490*/  UIMAD.WIDE.U32 UR6, UR13, UR23, URZ ;  /* 0x000000170d0672a5 */ /* 0x000fe4000f8e00ff */
[----:B------:R-:W-:Y:S02]  /*44a0*/  @!UP2 USEL UR8, UR14, UR4, !UP0 ;  /* 0x000000040e08a287 */ /* 0x000fe4000c000000 */
[----:B------:R-:W-:Y:S03]  /*44b0*/  @!UP2 UISETP.NE.AND UP0, UPT, UR22, 0x1, UPT ;  /* 0x000000011600a88c */ /* 0x000fe6000bf05270 */
[----:B------:R-:W-:Y:S02]  /*44c0*/  @!UP2 UMOV UR6, UR7 ;  /* 0x000000070006ac82 */ /* 0x000fe40008000000 */
[----:B------:R-:W2:Y:S02]  /*44d0*/  @!UP2 LDCU UR4, c[0x0][0xb20] ;  /* 0x00016400ff04a7ac */ /* 0x000ea40008000800 */
[----:B--2---:R-:W-:Y:S04]  /*44e0*/  @!UP2 USHF.R.U32.HI UR6, URZ, UR4, UR6 ;  /* 0x00000004ff06a299 */ /* 0x004fe80008011606 */
[----:B------:R-:W-:Y:S04]  /*44f0*/  @!UP2 USEL UR6, UR13, UR6, !UP0 ;  /* 0x000000060d06a287 */ /* 0x000fe8000c000000 */
[----:B------:R-:W-:Y:S02]  /*4500*/  @!UP2 UIADD3 UR4, UPT, UPT, -UR8, UR6, URZ ;  /* 0x000000060804a290 */ /* 0x000fe4000fffe1ff */
[----:B------:R-:W-:Y:S02]  /*4510*/  @!UP2 UIADD3 UR6, UPT, UPT, UR8, -UR6, URZ ;  /* 0x800000060806a290 */ /* 0x000fe4000fffe0ff */
[----:B------:R-:W-:Y:S02]  /*4520*/  @!UP2 UIMAD UR14, UR4, UR5, UR14 ;  /* 0x00000005040ea2a4 */ /* 0x000fe4000f8e020e */
[----:B------:R-:W-:Y:S01]  /*4530*/  @!UP2 UIMAD UR13, UR6, UR22, UR13 ;  /* 0x00000016060da2a4 */ /* 0x000fe2000f8e020d */
[----:B------:R-:W-:Y:S11]  /*4540*/  BRA.U UP3, `(.L_x_76) ;  /* 0x0000000103107547 */ /* 0x000ff6000b800000 */
[----:B------:R-:W-:Y:S04]  /*4550*/  MOV R6, UR37 ;  /* 0x0000002500067c02 */ /* 0x000fe80008000f00 */
[----:B------:R-:W-:Y:S04]  /*4560*/  SHF.L.U32 R6, R6, 0x1f, RZ ;  /* 0x0000001f06067819 */ /* 0x000fe800000006ff */
[----:B------:R-:W2:Y:S02]  /*4570*/  SYNCS.PHASECHK.TRANS64.TRYWAIT P2, [UR24+0x68], R6 ;  /* 0x00006806ff0075a7 */ /* 0x000ea40008041118 */
[----:B--2---:R-:W-:Y:S05]  /*4580*/  @!P2 BRA `(.L_x_77) ;  /* 0x00000034004ca947 */ /* 0x004fea0003800000 */
.L_x_76:
[----:B------:R-:W-:Y:S05]  /*4590*/  @!P1 BRA `(.L_x_78) ;  /* 0x0000000000309947 */ /* 0x000fea0003800000 */
[----:B----4-:R-:W-:Y:S01]  /*45a0*/  ISETP.NE.U32.AND P1, PT, R2, RZ, PT ;  /* 0x000000ff0200720c */ /* 0x010fe20003f25070 */
[----:B------:R-:W2:Y:S01]  /*45b0*/  LDCU.64 UR4, c[0x0][0x358] ;  /* 0x00006b00ff0477ac */ /* 0x000ea20008000a00 */
[----:B------:R-:W-:Y:S02]  /*45c0*/  IMAD.MOV.U32 R45, RZ, RZ, 0x1 ;  /* 0x00000001ff2d7424 */ /* 0x000fe400078e00ff */
[----:B------:R-:W-:Y:S11]  /*45d0*/  ISETP.NE.AND.EX P1, PT, R3, RZ, PT, P1 ;  /* 0x000000ff0300720c */ /* 0x000ff60003f25310 */
[----:B------:R-:W-:Y:S02]  /*45e0*/  @!UPT UIADD3 URZ, UPT, UPT, URZ, URZ, URZ ;  /* 0x000000fffffff290 */ /* 0x000fe4000fffe0ff */
[----:B------:R-:W3:Y:S01]  /*45f0*/  @P1 LDC.64 R8, c[0x0][0x888] ;  /* 0x00022200ff081b82 */ /* 0x000ee20000000a00 */
[----:B-1----:R-:W-:Y:S04]  /*4600*/  @P1 IMAD R0, R4, UR36, RZ ;  /* 0x0000002404001c24 */ /* 0x002fe8000f8e02ff */
[----:B---3--:R-:W-:Y:S04]  /*4610*/  @P1 IMAD.WIDE R8, R0, 0x4, R8 ;  /* 0x0000000400081825 */ /* 0x008fe800078e0208 */
[----:B------:R-:W-:Y:S01]  /*4620*/  HFMA2 R0, -RZ, RZ, 0, 5.9604644775390625e-08 ;  /* 0x00000001ff007431 */ /* 0x000fe200000001ff */
[----:B--2--5:R2:W5:Y:S04]  /*4630*/  @P1 LDG.E R26, desc[UR4][R8.64] ;  /* 0x00000004081a1981 */ /* 0x024568000c1e1900 */
[----:B------:R-:W-:Y:S01]  /*4640*/  @!P1 PRMT R45, R0, 0x7610, R45 ;  /* 0x00007610002d9816 */ /* 0x000fe2000000002d */
[----:B--2---:R-:W3:Y:S06]  /*4650*/  @!P1 LDC R26, c[0x0][0x880] ;  /* 0x00022000ff1a9b82 */ /* 0x004eec0000000800 */
.L_x_78:
[----:B---3-5:R-:W-:Y:S01]  /*4660*/  @!P0 FSETP.EQ.AND P1, PT, R26, RZ, PT ;  /* 0x000000ff1a00820b */ /* 0x028fe20003f22000 */
[----:B------:R-:W-:Y:S01]  /*4670*/  @!UPT UIADD3 URZ, UPT, UPT, URZ, URZ, URZ ;  /* 0x000000fffffff290 */ /* 0x000fe2000fffe0ff */
[----:B------:R-:W-:Y:S11]  /*4680*/  @!P0 BRA `(.L_x_79) ;  /* 0x0000000000188947 */ /* 0x000ff60003800000 */
[----:B------:R-:W-:Y:S02]  /*4690*/  LOP3.LUT P0, RZ, R45, 0xff, RZ, 0xc0, !PT ;  /* 0x000000ff2dff7812 */ /* 0x000fe4000780c0ff */
[----:B----4-:R-:W-:Y:S04]  /*46a0*/  ISETP.NE.U32.AND P1, PT, R2, RZ, PT ;  /* 0x000000ff0200720c */ /* 0x010fe80003f25070 */
[----:B------:R-:W-:Y:S04]  /*46b0*/  ISETP.NE.AND.EX P1, PT, R3, RZ, PT, P1 ;  /* 0x000000ff0300720c */ /* 0x000fe80003f25310 */
[----:B------:R-:W-:Y:S03]  /*46c0*/  PLOP3.LUT P1, PT, P1, PT, PT, 0x8, 0x80 ;  /* 0x000000000080781c */ /* 0x000fe60000f2e170 */
[----:B------:R-:W-:Y:S11]  /*46d0*/  @P0 FSETP.EQ.AND P1, PT, R26, RZ, PT ;  /* 0x000000ff1a00020b */ /* 0x000ff60003f22000 */
[----:B------:R-:W-:Y:S02]  /*46e0*/  @!UPT UIADD3 URZ, UPT, UPT, URZ, URZ, URZ ;  /* 0x000000fffffff290 */ /* 0x000fe4000fffe0ff */
.L_x_79:
[----:B------:R-:W-:Y:S01]  /*46f0*/  ULEA UR4, UR12, UR24, 0x3 ;  /* 0x000000180c047291 */ /* 0x000fe2000f8e18ff */
[----:B------:R-:W-:Y:S02]  /*4700*/  SHF.L.U32 R9, R15, 0x1f, RZ ;  /* 0x0000001f0f097819 */ /* 0x000fe400000006ff */
[----:B------:R-:W-:Y:S04]  /*4710*/  ELECT P0, URZ, PT ;  /* 0x0000000000ff782f */ /* 0x000fe80003800000 */
[----:B------:R-:W-:Y:S02]  /*4720*/  PLOP3.LUT P1, PT, P1, P0, PT, 0xf2, 0x2f ;  /* 0x00000000002f781c */ /* 0x000fe40000f21e72 */
[----:B------:R-:W2:Y:S11]  /*4730*/  SYNCS.PHASECHK.TRANS64.TRYWAIT P2, [UR4+0x48], R9 ;  /* 0x00004809ff0075a7 */ /* 0x000eb60008041104 */
[----:B------:R-:W-:Y:S05]  /*4740*/  @!P1 IADD3 R8, P0, PT, R16, 0x580, RZ ;  /* 0x0000058010089810 */ /* 0x000fea0007f1e0ff */
[----:B-1----:R-:W-:Y:S01]  /*4750*/  @!P1 IMAD.X R6, RZ, RZ, R17, P0 ;  /* 0x000000ffff069224 */ /* 0x002fe200000e0611 */
[----:B--2---:R-:W-:Y:S07]  /*4760*/  @!P2 BRA `(.L_x_80) ;  /* 0x0000003000eca947 */ /* 0x004fee0003800000 */
.L_x_149:
[----:B------:R-:W-:Y:S01]  /*4770*/  @!P1 R2UR UR7, R6 ;  /* 0x00000000060792ca */ /* 0x000fe200000e0000 */
[----:B------:R-:W-:Y:S01]  /*4780*/  UIADD3 UR5, UPT, UPT, UR12, 0x1, URZ ;  /* 0x000000010c057890 */ /* 0x000fe2000fffe0ff */
[----:B------:R-:W-:Y:S01]  /*4790*/  @!P1 R2UR UR6, R8 ;  /* 0x00000000080692ca */ /* 0x000fe200000e0000 */
[----:B------:R-:W-:Y:S01]  /*47a0*/  UIADD3 UR9, UPT, UPT, UR4, 0x30, URZ ;  /* 0x0000003004097890 */ /* 0x000fe2000fffe0ff */
[----:B------:R-:W-:Y:S01]  /*47b0*/  @!P1 IMAD.MOV.U32 R6, RZ, RZ, 0x1000 ;  /* 0x00001000ff069424 */ /* 0x000fe200078e00ff */
[----:B------:R-:W-:Y:S01]  /*47c0*/  UISETP.NE.AND UP0, UPT, UR5, 0x3, UPT ;  /* 0x000000030500788c */ /* 0x000fe2000bf05270 */
[----:B------:R-:W-:Y:S01]  /*47d0*/  VIADD R14, R14, 0x1 ;  /* 0x000000010e0e7836 */ /* 0x000fe20000000000 */
[----:B------:R-:W-:Y:S01]  /*47e0*/  UMOV UR22, 0x0 ;  /* 0x0000000000167882 */ /* 0x000fe20000000000 */
[----:B------:R-:W-:Y:S01]  /*47f0*/  UMOV UR23, 0x10000000 ;  /* 0x1000000000177882 */ /* 0x000fe20000000000 */
[----:B------:R-:W-:Y:S04]  /*4800*/  UPRMT UR20, UR54, 0x654, UR9 ;  /* 0x0000065436147896 */ /* 0x000fe80008000009 */
[----:B-1----:R-:W-:Y:S01]  /*4810*/  IMAD.U32 R9, RZ, RZ, UR7 ;  /* 0x00000007ff097e24 */ /* 0x002fe2000f8e00ff */
[----:B------:R-:W-:Y:S01]  /*4820*/  USEL UR7, URZ, 0x1, UP0 ;  /* 0x00000001ff077887 */ /* 0x000fe20008000000 */
[----:B------:R-:W-:Y:S01]  /*4830*/  IMAD.U32 R8, RZ, RZ, UR6 ;  /* 0x00000006ff087e24 */ /* 0x000fe2000f8e00ff */
[----:B------:R-:W-:Y:S02]  /*4840*/  USEL UR6, UR5, URZ, UP0 ;  /* 0x000000ff05067287 */ /* 0x000fe40008000000 */
[----:B------:R-:W-:Y:S01]  /*4850*/  VOTEU.ALL UP0, P1 ;  /* 0x0000000000ff7886 */ /* 0x000fe20000800000 */
[----:B------:R-:W-:Y:S02]  /*4860*/  @!P1 R2UR UR19, R9 ;  /* 0x00000000091392ca */ /* 0x000fe400000e0000 */
[----:B------:R-:W-:Y:S02]  /*4870*/  @!P1 R2UR UR18, R8 ;  /* 0x00000000081292ca */ /* 0x000fe400000e0000 */
[----:B------:R-:W-:Y:S01]  /*4880*/  @!UP0 ULEA UR5, UR12, UR24, 0xc ;  /* 0x000000180c058291 */ /* 0x000fe2000f8e60ff */
[----:B------:R-:W-:Y:S02]  /*4890*/  LOP3.LUT R15, R15, UR7, RZ, 0x3c, !PT ;  /* 0x000000070f0f7c12 */ /* 0x000fe4000f8e3cff */
[----:B------:R-:W-:Y:S01]  /*48a0*/  UMOV UR12, UR36 ;  /* 0x00000024000c7c82 */ /* 0x000fe20008000000 */
[----:B------:R-:W-:Y:S01]  /*48b0*/  @!UP0 UIADD3 UR8, UPT, UPT, UR5, 0x200, URZ ;  /* 0x0000020005088890 */ /* 0x000fe2000fffe0ff */
[----:B------:R-:W-:Y:S01]  /*48c0*/  SHF.L.U32 R0, R15, 0x1f, RZ ;  /* 0x0000001f0f007819 */ /* 0x000fe200000006ff */
[----:B------:R-:W-:Y:S01]  /*48d0*/  VOTEU.ALL UP0, P1 ;  /* 0x0000000000ff7886 */ /* 0x000fe20000800000 */
[----:B------:R-:W-:Y:S06]  /*48e0*/  ULEA UR5, UR6, UR24, 0x3 ;  /* 0x0000001806057291 */ /* 0x000fec000f8e18ff */
[----:B------:R1:W-:Y:S01]  /*48f0*/  @!UP0 UTMALDG.3D [UR8], [UR18], desc[UR22] ;  /* 0x00001608120085b4 */ /* 0x0003e20008011000 */
[----:B------:R1:W-:Y:S01]  /*4900*/  @!P1 SYNCS.ARRIVE.TRANS64.RED.A0TR RZ, [UR4+0x30], R6 ;  /* 0x00003006ffff99a7 */ /* 0x0003e20008300404 */
[----:B------:R-:W-:Y:S01]  /*4910*/  SYNCS.ARRIVE.TRANS64.RED.A1T0 RZ, [UR20], RZ ;  /* 0x000000ffffff79a7 */ /* 0x000fe20008100414 */
[----:B------:R-:W2:Y:S02]  /*4920*/  SYNCS.PHASECHK.TRANS64.TRYWAIT P0, [UR5+0x48], R0 ;  /* 0x00004800ff0075a7 */ /* 0x000ea40008001105 */
[----:B-12---:R-:W-:Y:S05]  /*4930*/  @!P0 BRA `(.L_x_81) ;  /* 0x0000003000908947 */ /* 0x006fea0003800000 */
.L_x_151:
[----:B------:R-:W-:Y:S01]  /*4940*/  UIADD3 UR9, UPT, UPT, UR5, 0x30, URZ ;  /* 0x0000003005097890 */ /* 0x000fe2000fffe0ff */
[----:B-1----:R-:W-:Y:S01]  /*4950*/  @!P1 IADD3 R6, P0, PT, R16, 0x580, RZ ;  /* 0x0000058010069810 */ /* 0x002fe20007f1e0ff */
[----:B------:R-:W-:Y:S01]  /*4960*/  UPLOP3.LUT UP3, UPT, UPT, UPT, UPT, 0x80, 0x8 ;  /* 0x000000000008789c */ /* 0x000fe20003f6f070 */
[----:B------:R-:W-:Y:S01]  /*4970*/  R2UR UR23, R47 ;  /* 0x000000002f1772ca */ /* 0x000fe200000e0000 */
[----:B------:R-:W-:Y:S01]  /*4980*/  UMOV UR20, 0x0 ;  /* 0x0000000000147882 */ /* 0x000fe20000000000 */
[----:B------:R-:W-:Y:S01]  /*4990*/  @!P1 R2UR UR7, R6 ;  /* 0x00000000060792ca */ /* 0x000fe200000e0000 */
[----:B------:R-:W-:Y:S01]  /*49a0*/  @!P1 IMAD.X R0, RZ, RZ, R17, P0 ;  /* 0x000000ffff009224 */ /* 0x000fe200000e0611 */
[----:B------:R-:W-:Y:S01]  /*49b0*/  UMOV UR21, 0x10000000 ;  /* 0x1000000000157882 */ /* 0x000fe20000000000 */
[----:B------:R-:W-:Y:S01]  /*49c0*/  UMOV UR12, UR36 ;  /* 0x00000024000c7c82 */ /* 0x000fe20008000000 */
[----:B------:R-:W-:Y:S01]  /*49d0*/  VOTEU.ALL UP0, P1 ;  /* 0x0000000000ff7886 */ /* 0x000fe20000800000 */
[----:B------:R-:W-:Y:S01]  /*49e0*/  R2UR UR22, R48 ;  /* 0x00000000301672ca */ /* 0x000fe200000e0000 */
[----:B------:R-:W-:Y:S01]  /*49f0*/  UMOV UR36, UR25 ;  /* 0x0000001900247c82 */ /* 0x000fe20008000000 */
[----:B------:R-:W-:Y:S02]  /*4a00*/  @!P1 R2UR UR4, R0 ;  /* 0x00000000000492ca */ /* 0x000fe400000e0000 */
[----:B------:R-:W-:Y:S01]  /*4a10*/  @!UP0 UIADD3 UR10, UPT, UPT, UR10, 0x20, URZ ;  /* 0x000000200a0a8890 */ /* 0x000fe2000fffe0ff */
[C---:B------:R-:W-:Y:S01]  /*4a20*/  ISETP.NE.AND P0, PT, R14.reuse, 0x2, PT ;  /* 0x000000020e00780c */ /* 0x040fe20003f05270 */
[----:B------:R-:W-:Y:S02]  /*4a30*/  UIADD3 UR30, UPT, UPT, UR13, UR23, URZ ;  /* 0x000000170d1e7290 */ /* 0x000fe4000fffe0ff */
[----:B------:R-:W-:Y:S01]  /*4a40*/  IMAD.U32 R8, RZ, RZ, UR7 ;  /* 0x00000007ff087e24 */ /* 0x000fe2000f8e00ff */
[----:B------:R-:W-:Y:S02]  /*4a50*/  SEL R0, RZ, 0x1, P0 ;  /* 0x00000001ff007807 */ /* 0x000fe40000000000 */
[----:B------:R-:W-:Y:S02]  /*4a60*/  SEL R14, R14, RZ, P0 ;  /* 0x000000ff0e0e7207 */ /* 0x000fe40000000000 */
[----:B------:R-:W-:Y:S01]  /*4a70*/  @!P1 R2UR UR18, R8 ;  /* 0x00000000081292ca */ /* 0x000fe200000e0000 */
[----:B------:R-:W-:Y:S01]  /*4a80*/  UIADD3 UR26, UPT, UPT, UR14, UR22, URZ ;  /* 0x000000160e1a7290 */ /* 0x000fe2000fffe0ff */
[----:B------:R-:W-:Y:S01]  /*4a90*/  IMAD.U32 R9, RZ, RZ, UR4 ;  /* 0x00000004ff097e24 */ /* 0x000fe2000f8e00ff */
[----:B------:R-:W-:Y:S01]  /*4aa0*/  @!UP0 ULEA UR4, UR6, UR24, 0xc ;  /* 0x0000001806048291 */ /* 0x000fe2000f8e60ff */
[----:B------:R-:W-:Y:S03]  /*4ab0*/  LOP3.LUT R13, R13, R0, RZ, 0x3c, !PT ;  /* 0x000000000d0d7212 */ /* 0x000fe600078e3cff */
[----:B------:R-:W-:Y:S01]  /*4ac0*/  @!P1 R2UR UR19, R9 ;  /* 0x00000000091392ca */ /* 0x000fe200000e0000 */
[----:B------:R-:W-:Y:S01]  /*4ad0*/  @!UP0 UIADD3 UR8, UPT, UPT, UR4, 0x200, URZ ;  /* 0x0000020004088890 */ /* 0x000fe2000fffe0ff */
[----:B------:R-:W-:Y:S01]  /*4ae0*/  VOTEU.ALL UP0, P1 ;  /* 0x0000000000ff7886 */ /* 0x000fe20000800000 */
[----:B------:R-:W-:Y:S10]  /*4af0*/  UPRMT UR4, UR54, 0x654, UR9 ;  /* 0x0000065436047896 */ /* 0x000ff40008000009 */
[----:B------:R1:W-:Y:S01]  /*4b00*/  @!UP0 UTMALDG.3D [UR8], [UR18], desc[UR20] ;  /* 0x00001408120085b4 */ /* 0x0003e20008011000 */
[----:B------:R3:W-:Y:S01]  /*4b10*/  @!P1 SYNCS.ARRIVE.TRANS64.RED.A0TR RZ, [UR5+0x30], R7 ;  /* 0x00003007ffff99a7 */ /* 0x0007e20008300405 */
[----:B------:R-:W-:Y:S01]  /*4b20*/  SYNCS.ARRIVE.TRANS64.RED.A1T0 RZ, [UR4], RZ ;  /* 0x000000ffffff79a7 */ /* 0x000fe20008100404 */
[----:B------:R-:W-:Y:S04]  /*4b30*/  UIADD3 UR4, UPT, UPT, UR6, 0x1, URZ ;  /* 0x0000000106047890 */ /* 0x000fe8000fffe0ff */
[----:B------:R-:W-:Y:S04]  /*4b40*/  UISETP.NE.AND UP0, UPT, UR4, 0x3, UPT ;  /* 0x000000030400788c */ /* 0x000fe8000bf05270 */
[----:B------:R-:W-:Y:S06]  /*4b50*/  USEL UR5, URZ, 0x1, UP0 ;  /* 0x00000001ff057887 */ /* 0x000fec0008000000 */
[----:B------:R-:W-:Y:S01]  /*4b60*/  LOP3.LUT R15, R15, UR5, RZ, 0x3c, !PT ;  /* 0x000000050f0f7c12 */ /* 0x000fe2000f8e3cff */
[----:B-1----:R-:W-:Y:S01]  /*4b70*/  USEL UR12, UR4, URZ, UP0 ;  /* 0x000000ff040c7287 */ /* 0x002fe20008000000 */
[----:B------:R-:W-:Y:S11]  /*4b80*/  BRA.U UP1, `(.L_x_82) ;  /* 0xfffffff101f07547 */ /* 0x000ff6000b83ffff */
[----:B------:R-:W-:Y:S01]  /*4b90*/  UIADD3 UR24, UPT, UPT, UR24, 0x48, URZ ;  /* 0x0000004818187890 */ /* 0x000fe2000fffe0ff */
[----:B----4-:R-:W-:-:S03]  /*4ba0*/  SHF.L.U32 R2, R15, 0x1f, RZ ;  /* 0x0000001f0f027819 */ /* 0x010fc600000006ff */
[----:B------:R-:W-:-:S09]  /*4bb0*/  ULEA UR4, UR12, UR24, 0x3 ;  /* 0x000000180c047291 */ /* 0x000fd2000f8e18ff */
[----:B------:R-:W1:Y:S02]  /*4bc0*/  SYNCS.PHASECHK.TRANS64.TRYWAIT P0, [UR4], R2 ;  /* 0x00000002ff0075a7 */ /* 0x000e640008001104 */
[----:B-1----:R-:W-:Y:S05]  /*4bd0*/  @!P0 BRA `(.L_x_83) ;  /* 0x0000003000008947 */ /* 0x002fea0003800000 */
.L_x_153:
        /* <DEDUP_REMOVED lines=9> */
.L_x_155:
        /* <DEDUP_REMOVED lines=8> */
.L_x_85:
[----:B-1----:R1:W2:Y:S02]  /*4cf0*/  SYNCS.PHASECHK.TRANS64.TRYWAIT P0, [R0+URZ], R2 ;  /* 0x00000002000075a7 */ /* 0x0022a400080011ff */
[----:B--2---:R-:W-:Y:S05]  /*4d00*/  @!P0 NANOSLEEP.SYNCS 0x989680 ;  /* 0x009896800000895d */ /* 0x004fea0003900000 */
[----:B------:R-:W2:Y:S02]  /*4d10*/  @!P0 SYNCS.PHASECHK.TRANS64 P0, [R0+URZ], R2 ;  /* 0x00000002000085a7 */ /* 0x000ea400080010ff */
[----:B--2---:R-:W-:Y:S05]  /*4d20*/  @P0 EXIT ;  /* 0x000000000000094d */ /* 0x004fea0003800000 */
[----:B------:R-:W-:Y:S05]  /*4d30*/  BRA `(.L_x_85) ;  /* 0xfffffffc00ec7947 */ /* 0x000fea000383ffff */
.L_x_73:
[----:B------:R-:W-:-:S06]  /*4d40*/  UISETP.GE.AND UP0, UPT, UR22, 0x4, UPT ;  /* 0x000000041600788c */ /* 0x000fcc000bf06270 */
[----:B------:R-:W-:-:S13]  /*4d50*/  PLOP3.LUT P0, PT, PT, PT, UP0, 0x80, 0x8 ;  /* 0x000000000008781c */ /* 0x000fda0003f0f008 */
[----:B------:R-:W-:Y:S05]  /*4d60*/  @!P0 EXIT ;  /* 0x000000000000894d */ /* 0x000fea0003800000 */
[----:B------:R-:W-:Y:S01]  /*4d70*/  BAR.SYNC.DEFER_BLOCKING 0x6, 0xa0 ;  /* 0x0182800000007b1d */ /* 0x000fe20000010000 */
[C---:B------:R-:W-:Y:S01]  /*4d80*/  IMAD.SHL.U32 R3, R55.reuse, 0x20, RZ ;  /* 0x0000002037037824 */ /* 0x040fe200078e00ff */
[C---:B------:R-:W-:Y:S01]  /*4d90*/  LOP3.LUT P0, RZ, R55.reuse, 0x4, RZ, 0xc0, !PT ;  /* 0x0000000437ff7812 */ /* 0x040fe2000780c0ff */
[C---:B------:R-:W-:Y:S01]  /*4da0*/  IMAD.SHL.U32 R2, R55.reuse, 0x10, RZ ;  /* 0x0000001037027824 */ /* 0x040fe200078e00ff */
[----:B------:R-:W-:Y:S01]  /*4db0*/  CS2R R52, SRZ ;  /* 0x0000000000347805 */ /* 0x000fe2000001ff00 */
[----:B------:R-:W-:Y:S01]  /*4dc0*/  IMAD.SHL.U32 R44, R55, 0x4, RZ ;  /* 0x00000004372c7824 */ /* 0x000fe200078e00ff */
[----:B------:R-:W-:Y:S01]  /*4dd0*/  UMOV UR44, 0x400 ;  /* 0x00000400002c7882 */ /* 0x000fe20000000000 */
[----:B------:R-:W1:Y:S01]  /*4de0*/  LDCU.64 UR4, c[0x0][0x890] ;  /* 0x00011200ff0477ac */ /* 0x000e620008000a00 */
[----:B------:R-:W2:Y:S01]  /*4df0*/  LDC.64 R42, c[0x0][0x8b0] ;  /* 0x00022c00ff2a7b82 */ /* 0x000ea20000000a00 */
[----:B------:R-:W-:Y:S01]  /*4e00*/  LOP3.LUT R4, R3, 0xc0, RZ, 0xc0, !PT ;  /* 0x000000c003047812 */ /* 0x000fe200078ec0ff */
[----:B------:R-:W-:Y:S01]  /*4e10*/  IMAD.U32 R23, R55, 0x10000, RZ ;  /* 0x0001000037177824 */ /* 0x000fe200078e00ff */
[----:B------:R-:W-:Y:S01]  /*4e20*/  ULEA UR44, UR54, UR44, 0x18 ;  /* 0x0000002c362c7291 */ /* 0x000fe2000f8ec0ff */
[----:B------:R-:W-:Y:S01]  /*4e30*/  LOP3.LUT R2, R2, 0x600, RZ, 0xc0, !PT ;  /* 0x0000060002027812 */ /* 0x000fe200078ec0ff */
[----:B------:R-:W-:Y:S01]  /*4e40*/  IMAD.MOV.U32 R54, RZ, RZ, 0x10 ;  /* 0x00000010ff367424 */ /* 0x000fe200078e00ff */
[----:B------:R-:W-:Y:S01]  /*4e50*/  LOP3.LUT R44, R4, 0x18, R44, 0xf8, !PT ;  /* 0x00000018042c7812 */ /* 0x000fe200078ef82c */
[----:B------:R-:W-:Y:S01]  /*4e60*/  IMAD.MOV.U32 R22, RZ, RZ, RZ ;  /* 0x000000ffff167224 */ /* 0x000fe200078e00ff */
[----:B------:R-:W3:Y:S01]  /*4e70*/  LDC.64 R40, c[0x0][0x8a8] ;  /* 0x00022a00ff287b82 */ /* 0x000ee20000000a00 */
[----:B------:R-:W-:Y:S01]  /*4e80*/  SHF.R.U32.HI R4, RZ, 0x1, R55 ;  /* 0x00000001ff047819 */ /* 0x000fe20000011637 */
[----:B------:R-:W-:Y:S01]  /*4e90*/  IMAD.MOV.U32 R51, RZ, RZ, RZ ;  /* 0x000000ffff337224 */ /* 0x000fe200078e00ff */
[----:B------:R-:W-:Y:S01]  /*4ea0*/  LOP3.LUT R2, R2, 0x20, R3, 0xf8, !PT ;  /* 0x0000002002027812 */ /* 0x000fe200078ef803 */
[----:B------:R-:W4:Y:S01]  /*4eb0*/  LDCU UR63, c[0x0][0x370] ;  /* 0x00006e00ff3f77ac */ /* 0x000f220008000800 */
[----:B------:R-:W-:-:S02]  /*4ec0*/  LOP3.LUT R23, R23, 0x600000, RZ, 0xc0, !PT ;  /* 0x0060000017177812 */ /* 0x000fc400078ec0ff */
[----:B------:R-:W-:Y:S01]  /*4ed0*/  LOP3.LUT R44, R44, 0x8, R4, 0x78, !PT ;  /* 0x000000082c2c7812 */ /* 0x000fe200078e7804 */
[----:B------:R-:W4:Y:S01]  /*4ee0*/  LDS R0, [UR44+0x120] ;  /* 0x0001202cff007984 */ /* 0x000f220008000800 */
[----:B-1----:R-:W-:Y:S01]  /*4ef0*/  IMAD.U32 R57, RZ, RZ, UR4 ;  /* 0x00000004ff397e24 */ /* 0x002fe2000f8e00ff */
[----:B------:R-:W-:Y:S01]  /*4f00*/  UIADD3 UR4, UPT, UPT, UR44, 0x200, URZ ;  /* 0x000002002c047890 */ /* 0x000fe2000fffe0ff */
[----:B------:R-:W-:Y:S01]  /*4f10*/  LOP3.LUT R2, R2, 0x100, R3, 0xf8, !PT ;  /* 0x0000010002027812 */ /* 0x000fe200078ef803 */
[----:B------:R-:W-:Y:S01]  /*4f20*/  IMAD.U32 R56, RZ, RZ, UR5 ;  /* 0x00000005ff387e24 */ /* 0x000fe2000f8e00ff */
[----:B------:R-:W-:Y:S01]  /*4f30*/  LOP3.LUT R55, R55, 0x60, RZ, 0xc0, !PT ;  /* 0x0000006037377812 */ /* 0x000fe200078ec0ff */
[----:B------:R-:W1:Y:S01]  /*4f40*/  LDCU UR41, c[0x0][0xb0c] ;  /* 0x00016180ff2977ac */ /* 0x000e620008000800 */
[----:B------:R-:W-:Y:S01]  /*4f50*/  LOP3.LUT R44, R2, R44, RZ, 0xfc, !PT ;  /* 0x0000002c022c7212 */ /* 0x000fe200078efcff */
[----:B------:R-:W-:Y:S01]  /*4f60*/  IMAD.U32 R59, RZ, RZ, UR4 ;  /* 0x00000004ff3b7e24 */ /* 0x000fe2000f8e00ff */
[----:B------:R-:W-:Y:S01]  /*4f70*/  SEL R54, R54, 0xfffffff0, !P0 ;  /* 0xfffffff036367807 */ /* 0x000fe20004000000 */
[----:B------:R-:W1:Y:S01]  /*4f80*/  LDCU UR39, c[0x0][0xb30] ;  /* 0x00016600ff2777ac */ /* 0x000e620008000800 */
[----:B------:R-:W1:Y:S01]  /*4f90*/  LDCU.64 UR60, c[0x0][0x888] ;  /* 0x00011100ff3c77ac */ /* 0x000e620008000a00 */
[----:B------:R-:W1:Y:S01]  /*4fa0*/  LDCU.64 UR42, c[0x0][0xb28] ;  /* 0x00016500ff2a77ac */ /* 0x000e620008000a00 */
[----:B------:R-:W1:Y:S01]  /*4fb0*/  LDCU.128 UR56, c[0x0][0xb10] ;  /* 0x00016200ff3877ac */ /* 0x000e620008000c00 */
[----:B------:R-:W1:Y:S01]  /*4fc0*/  LDCU UR62, c[0x0][0x374] ;  /* 0x00006e80ff3e77ac */ /* 0x000e620008000800 */
[----:B------:R-:W-:Y:S01]  /*4fd0*/  UMOV UR55, 0x1 ;  /* 0x0000000100377882 */ /* 0x000fe20000000000 */
[----:B------:R-:W-:Y:S01]  /*4fe0*/  UMOV UR46, URZ ;  /* 0x000000ff002e7c82 */ /* 0x000fe20008000000 */
[----:B------:R-:W-:Y:S01]  /*4ff0*/  UMOV UR53, URZ ;  /* 0x000000ff00357c82 */ /* 0x000fe20008000000 */
[----:B------:R-:W-:Y:S01]  /*5000*/  UMOV UR52, URZ ;  /* 0x000000ff00347c82 */ /* 0x000fe20008000000 */
[----:B-1234-:R-:W-:-:S07]  /*5010*/  IMAD.IADD R23, R0, 0x1, R23 ;  /* 0x0000000100177824 */ /* 0x01efce00078e0217 */
.L_x_116:
[C---:B------:R-:W-:Y:S02]  /*5020*/  LEA R0, R51.reuse, UR44, 0x3 ;  /* 0x0000002c33007c11 */ /* 0x040fe4000f8e18ff */
[----:B------:R-:W-:Y:S02]  /*5030*/  SHF.L.U32 R2, R52, 0x1f, RZ ;  /* 0x0000001f34027819 */ /* 0x000fe400000006ff */
[----:B-1----:R-:W-:Y:S02]  /*5040*/  LEA R4, R51, UR44, 0x4 ;  /* 0x0000002c33047c11 */ /* 0x002fe4000f8e20ff */
[----:B------:R-:W1:Y:S02]  /*5050*/  SYNCS.PHASECHK.TRANS64.TRYWAIT P0, [R0+URZ+0x70], R2 ;  /* 0x00007002000075a7 */ /* 0x000e6400080011ff */
[----:B-1----:R-:W-:Y:S05]  /*5060*/  @!P0 BRA `(.L_x_86) ;  /* 0x0000002c000c8947 */ /* 0x002fea0003800000 */
.L_x_156:
[----:B------:R-:W-:Y:S01]  /*5070*/  R2UR UR7, R58 ;  /* 0x000000003a0772ca */ /* 0x000fe200000e0000 */
[----:B------:R-:W2:Y:S01]  /*5080*/  LDS.128 R4, [R4+0x100] ;  /* 0x0001000004047984 */ /* 0x000ea20000000c00 */
[----:B-1----:R-:W-:Y:S01]  /*5090*/  VIADD R0, R0, 0x80 ;  /* 0x0000008000007836 */ /* 0x002fe20000000000 */
[----:B------:R-:W-:Y:S04]  /*50a0*/  UISETP.GE.AND UP0, UPT, UR40, 0x1, UPT ;  /* 0x000000012800788c */ /* 0x000fe8000bf06270 */
[----:B------:R-:W-:Y:S01]  /*50b0*/  PRMT R0, RZ, 0x654, R0 ;  /* 0x00000654ff007816 */ /* 0x000fe20000000000 */
[----:B------:R-:W-:Y:S01]  /*50c0*/  @!PT LDS RZ, [RZ] ;  /* 0x00000000fffff984 */ /* 0x000fe20000000800 */
[----:B------:R-:W-:Y:S01]  /*50d0*/  @!PT LDS RZ, [RZ] ;  /* 0x00000000fffff984 */ /* 0x000fe20000000800 */
[----:B------:R-:W-:Y:S01]  /*50e0*/  @!PT LDS RZ, [RZ] ;  /* 0x00000000fffff984 */ /* 0x000fe20000000800 */
[----:B------:R-:W-:Y:S01]  /*50f0*/  @!PT LDS RZ, [RZ] ;  /* 0x00000000fffff984 */ /* 0x000fe20000000800 */
[----:B------:R1:W-:Y:S06]  /*5100*/  MEMBAR.ALL.CTA ;  /* 0x0000000000007992 */ /* 0x0003ec0000008000 */
[----:B-1----:R-:W1:Y:S02]  /*5110*/  FENCE.VIEW.ASYNC.S ;  /* 0x00000000000073c6 */ /* 0x002e640000000000 */
[----:B-1----:R1:W-:Y:S01]  /*5120*/  SYNCS.ARRIVE.TRANS64.RED.A1T0 RZ, [R0+URZ], RZ ;  /* 0x000000ff00ff79a7 */ /* 0x0023e200081004ff */
[----:B--2---:R-:W-:Y:S11]  /*5130*/  LOP3.LUT P0, RZ, R6, 0x1, RZ, 0xc0, !PT ;  /* 0x0000000106ff7812 */ /* 0x004ff6000780c0ff */
[----:B------:R-:W-:Y:S02]  /*5140*/  @!UPT UIADD3 URZ, UPT, UPT, URZ, URZ, URZ ;  /* 0x000000fffffff290 */ /* 0x000fe4000fffe0ff */
[----:B------:R-:W-:Y:S01]  /*5150*/  VOTEU.ANY UP1, P0 ;  /* 0x0000000000ff7886 */ /* 0x000fe20000020100 */
[----:B------:R-:W-:Y:S01]  /*5160*/  PLOP3.LUT P0, PT, PT, PT, UP1, 0x80, 0x8 ;  /* 0x000000000008781c */ /* 0x000fe20003f0f018 */
[----:B------:R-:W-:Y:S06]  /*5170*/  UP2UR UR4, UPR, URZ, 0x2 ;  /* 0x00000002ff047883 */ /* 0x000fec0008000000 */
[----:B------:R-:W-:Y:S06]  /*5180*/  IMAD.U32 R60, RZ, RZ, UR4 ;  /* 0x00000004ff3c7e24 */ /* 0x000fec000f8e00ff */
[----:B------:R-:W-:Y:S02]  /*5190*/  @P0 SHF.R.U32.HI R2, RZ, 0x10, R5 ;  /* 0x00000010ff020819 */ /* 0x000fe40000011605 */
[----:B------:R-:W-:Y:S02]  /*51a0*/  @P0 MOV R3, R4 ;  /* 0x0000000400030202 */ /* 0x000fe40000000f00 */
[----:B------:R-:W-:Y:S02]  /*51b0*/  @P0 R2UR UR4, R2 ;  /* 0x00000000020402ca */ /* 0x000fe400000e0000 */
[----:B------:R-:W-:Y:S02]  /*51c0*/  @P0 LOP3.LUT R4, R5, 0xffff, RZ, 0xc0, !PT ;  /* 0x0000ffff05040812 */ /* 0x000fe400078ec0ff */
[----:B------:R-:W-:Y:S02]  /*51d0*/  @P0 R2UR UR6, R3 ;  /* 0x00000000030602ca */ /* 0x000fe400000e0000 */
[----:B------:R-:W-:Y:S07]  /*51e0*/  @P0 R2UR UR5, R4 ;  /* 0x00000000040502ca */ /* 0x000fee00000e0000 */
[----:B------:R-:W-:Y:S02]  /*51f0*/  @UP1 UMOV UR7, UR4 ;  /* 0x0000000400071c82 */ /* 0x000fe40008000000 */
[----:B------:R-:W-:Y:S02]  /*5200*/  IMAD.U32 R58, RZ, RZ, UR7 ;  /* 0x00000007ff3a7e24 */ /* 0x000fe4000f8e00ff */
[----:B------:R-:W-:Y:S02]  /*5210*/  @UP1 UMOV UR38, UR6 ;  /* 0x0000000600261c82 */ /* 0x000fe40008000000 */
[----:B------:R-:W-:Y:S01]  /*5220*/  @UP1 UMOV UR37, UR5 ;  /* 0x0000000500251c82 */ /* 0x000fe20008000000 */
[----:B-1----:R-:W-:Y:S05]  /*5230*/  BRA.U !UP0, `(.L_x_87) ;  /* 0x0000000108cc7547 */ /* 0x002fea000b800000 */
[----:B------:R-:W1:Y:S01]  /*5240*/  LDCU UR12, c[0x0][0xb20] ;  /* 0x00016400ff0c77ac */ /* 0x000e620008000800 */
[----:B------:R-:W-:Y:S02]  /*5250*/  UIMAD.WIDE.U32 UR4, UR62, UR59, URZ ;  /* 0x0000003b3e0472a5 */ /* 0x000fe4000f8e00ff */
[----:B------:R-:W-:Y:S02]  /*5260*/  UIMAD.WIDE.U32 UR6, UR63, UR56, URZ ;  /* 0x000000383f0672a5 */ /* 0x000fe4000f8e00ff */
[----:B------:R-:W-:Y:S02]  /*5270*/  UISETP.NE.AND UP0, UPT, UR58, 0x1, UPT ;  /* 0x000000013a00788c */ /* 0x000fe4000bf05270 */
[----:B------:R-:W-:Y:S02]  /*5280*/  UIMAD.WIDE.U32 UR8, UR37, UR59, URZ ;  /* 0x0000003b250872a5 */ /* 0x000fe4000f8e00ff */
[----:B------:R-:W-:Y:S02]  /*5290*/  UIMAD.WIDE.U32 UR10, UR38, UR56, URZ ;  /* 0x00000038260a72a5 */ /* 0x000fe4000f8e00ff */
[----:B------:R-:W-:Y:S02]  /*52a0*/  UISETP.NE.AND UP1, UPT, UR41, 0x1, UPT ;  /* 0x000000012900788c */ /* 0x000fe4000bf25270 */
[----:B------:R-:W-:Y:S01]  /*52b0*/  UISETP.NE.AND UP2, UPT, UR40, 0x1, UPT ;  /* 0x000000012800788c */ /* 0x000fe2000bf45270 */
[----:B------:R-:W-:Y:S02]  /*52c0*/  UMOV UR4, UR5 ;  /* 0x0000000500047c82 */ /* 0x000fe40008000000 */
[----:B-1----:R-:W-:Y:S03]  /*52d0*/  USHF.R.U32.HI UR5, URZ, UR12, UR4 ;  /* 0x0000000cff057299 */ /* 0x002fe60008011604 */
[----:B------:R-:W-:Y:S02]  /*52e0*/  UMOV UR4, UR7 ;  /* 0x0000000700047c82 */ /* 0x000fe40008000000 */
[----:B------:R-:W-:Y:S02]  /*52f0*/  USHF.R.U32.HI UR7, URZ, UR57, UR4 ;  /* 0x00000039ff077299 */ /* 0x000fe40008011604 */
[----:B------:R-:W-:Y:S02]  /*5300*/  USEL UR4, UR62, UR5, !UP0 ;  /* 0x000000053e047287 */ /* 0x000fe4000c000000 */
[----:B------:R-:W-:Y:S01]  /*5310*/  USEL UR7, UR63, UR7, !UP1 ;  /* 0x000000073f077287 */ /* 0x000fe2000c800000 */
[----:B------:R-:W-:Y:S01]  /*5320*/  UMOV UR5, UR9 ;  /* 0x0000000900057c82 */ /* 0x000fe20008000000 */
[----:B------:R-:W-:Y:S02]  /*5330*/  UIMAD.WIDE.U32 UR8, UR4, UR42, URZ ;  /* 0x0000002a040872a5 */ /* 0x000fe4000f8e00ff */
[----:B------:R-:W-:Y:S03]  /*5340*/  USHF.R.U32.HI UR6, URZ, UR12, UR5 ;  /* 0x0000000cff067299 */ /* 0x000fe60008011605 */
[----:B------:R-:W-:Y:S01]  /*5350*/  UMOV UR5, UR11 ;  /* 0x0000000b00057c82 */ /* 0x000fe20008000000 */
[----:B------:R-:W-:Y:S02]  /*5360*/  UIMAD.WIDE.U32 UR10, UR7, UR42, URZ ;  /* 0x0000002a070a72a5 */ /* 0x000fe4000f8e00ff */
[----:B------:R-:W-:Y:S02]  /*5370*/  USHF.R.U32.HI UR12, URZ, UR57, UR5 ;  /* 0x00000039ff0c7299 */ /* 0x000fe40008011605 */
[----:B------:R-:W-:Y:S01]  /*5380*/  USEL UR6, UR37, UR6, !UP0 ;  /* 0x0000000625067287 */ /* 0x000fe2000c000000 */
[----:B------:R-:W-:Y:S02]  /*5390*/  UMOV UR5, UR9 ;  /* 0x0000000900057c82 */ /* 0x000fe40008000000 */
[----:B------:R-:W-:Y:S01]  /*53a0*/  UMOV UR10, UR11 ;  /* 0x0000000b000a7c82 */ /* 0x000fe20008000000 */
[----:B------:R-:W-:Y:S02]  /*53b0*/  @UP2 USHF.R.U32.HI UR4, URZ, UR43, UR5 ;  /* 0x0000002bff042299 */ /* 0x000fe40008011605 */
[----:B------:R-:W-:Y:S02]  /*53c0*/  @UP2 USHF.R.U32.HI UR7, URZ, UR43, UR10 ;  /* 0x0000002bff072299 */ /* 0x000fe4000801160a */
[----:B------:R-:W-:Y:S02]  /*53d0*/  UIMAD UR4, UR40, UR4, URZ ;  /* 0x00000004280472a4 */ /* 0x000fe4000f8e02ff */
[----:B------:R-:W-:Y:S02]  /*53e0*/  UIMAD.WIDE.U32 UR10, UR6, UR42, URZ ;  /* 0x0000002a060a72a5 */ /* 0x000fe4000f8e00ff */
[----:B------:R-:W-:Y:S02]  /*53f0*/  USEL UR5, UR38, UR12, !UP1 ;  /* 0x0000000c26057287 */ /* 0x000fe4000c800000 */
[----:B------:R-:W-:Y:S02]  /*5400*/  UIMAD UR8, UR40, UR7, URZ ;  /* 0x00000007280872a4 */ /* 0x000fe4000f8e02ff */
[----:B------:R-:W-:Y:S03]  /*5410*/  UISETP.GE.AND UP0, UPT, UR6, UR4, UPT ;  /* 0x000000040600728c */ /* 0x000fe6000bf06270 */
[----:B------:R-:W-:Y:S01]  /*5420*/  UMOV UR4, UR11 ;  /* 0x0000000b00047c82 */ /* 0x000fe20008000000 */
[----:B------:R-:W-:Y:S02]  /*5430*/  UISETP.GE.OR UP0, UPT, UR5, UR8, UP0 ;  /* 0x000000080500728c */ /* 0x000fe40008706670 */
[----:B------:R-:W-:Y:S02]  /*5440*/  USHF.R.U32.HI UR4, URZ, UR43, UR4 ;  /* 0x0000002bff047299 */ /* 0x000fe40008011604 */
[----:B------:R-:W-:Y:S02]  /*5450*/  UIMAD.WIDE.U32 UR8, UR5, UR42, URZ ;  /* 0x0000002a050872a5 */ /* 0x000fe4000f8e00ff */
[----:B------:R-:W-:Y:S02]  /*5460*/  USEL UR11, UR6, UR4, !UP2 ;  /* 0x00000004060b7287 */ /* 0x000fe4000d000000 */
[----:B------:R-:W-:Y:S02]  /*5470*/  UIADD3 UR8, UPT, UPT, -UR5, URZ, URZ ;  /* 0x000000ff05087290 */ /* 0x000fe4000fffe1ff */
[----:B------:R-:W-:Y:S01]  /*5480*/  UIADD3 UR10, UPT, UPT, -UR11, URZ, URZ ;  /* 0x000000ff0b0a7290 */ /* 0x000fe2000fffe1ff */
[----:B------:R-:W-:Y:S01]  /*5490*/  @!UP0 UMOV UR4, UR9 ;  /* 0x0000000900048c82 */ /* 0x000fe20008000000 */
[----:B------:R-:W-:Y:S02]  /*54a0*/  UIADD3 UR9, UPT, UPT, -UR6, URZ, URZ ;  /* 0x000000ff06097290 */ /* 0x000fe4000fffe1ff */
[----:B------:R-:W-:Y:S02]  /*54b0*/  @!UP0 USHF.R.U32.HI UR4, URZ, UR43, UR4 ;  /* 0x0000002bff048299 */ /* 0x000fe40008011604 */
[----:B------:R-:W-:Y:S02]  /*54c0*/  UIMAD UR10, UR40, UR10, UR6 ;  /* 0x0000000a280a72a4 */ /* 0x000fe4000f8e0206 */
[----:B------:R-:W-:Y:S04]  /*54d0*/  @!UP0 USEL UR4, UR5, UR4, !UP2 ;  /* 0x0000000405048287 */ /* 0x000fe8000d000000 */
[----:B------:R-:W-:Y:S02]  /*54e0*/  @!UP0 UIMAD UR10, UR7, UR10, UR4 ;  /* 0x0000000a070a82a4 */ /* 0x000fe4000f8e0204 */
[----:B------:R-:W-:Y:S02]  /*54f0*/  @!UP0 UIADD3 UR11, UPT, UPT, UR11, -UR4, URZ ;  /* 0x800000040b0b8290 */ /* 0x000fe4000fffe0ff */
[----:B------:R-:W-:Y:S02]  /*5500*/  UIMAD UR7, UR41, UR8, UR38 ;  /* 0x00000008290772a4 */ /* 0x000fe4000f8e0226 */
[----:B------:R-:W-:Y:S02]  /*5510*/  @!UP0 UIMAD UR6, UR11, UR40, UR5 ;  /* 0x000000280b0682a4 */ /* 0x000fe4000f8e0205 */
[----:B------:R-:W-:Y:S01]  /*5520*/  UIMAD UR4, UR58, UR9, UR37 ;  /* 0x000000093a0472a4 */ /* 0x000fe2000f8e0225 */
[----:B------:R-:W-:Y:S02]  /*5530*/  @!UP0 UMOV UR5, UR10 ;  /* 0x0000000a00058c82 */ /* 0x000fe40008000000 */
[----:B------:R-:W-:Y:S02]  /*5540*/  UIMAD UR38, UR5, UR41, UR7 ;  /* 0x00000029052672a4 */ /* 0x000fe4000f8e0207 */
[----:B------:R-:W-:Y:S11]  /*5550*/  UIMAD UR37, UR6, UR58, UR4 ;  /* 0x0000003a062572a4 */ /* 0x000ff6000f8e0204 */
[----:B------:R-:W-:Y:S01]  /*5560*/  @!UPT UIADD3 URZ, UPT, UPT, URZ, URZ, URZ ;  /* 0x000000fffffff290 */ /* 0x000fe2000fffe0ff */
.L_x_87:
[----:B------:R-:W-:Y:S01]  /*5570*/  UISETP.NE.AND UP0, UPT, UR39, 0x1, UPT ;  /* 0x000000012700788c */ /* 0x000fe2000bf05270 */
[----:B------:R-:W-:Y:S01]  /*5580*/  R2UR UR11, R59 ;  /* 0x000000003b0b72ca */ /* 0x000fe200000e0000 */
[----:B------:R-:W-:Y:S01]  /*5590*/  USHF.L.U32 UR50, UR26, 0x6, URZ ;  /* 0x000000061a327899 */ /* 0x000fe200080006ff */
[----:B------:R-:W-:Y:S01]  /*55a0*/  IADD3 R51, PT, PT, R51, 0x1, RZ ;  /* 0x0000000133337810 */ /* 0x000fe20007ffe0ff */
[----:B------:R-:W-:Y:S07]  /*55b0*/  USHF.L.U32 UR49, UR30, 0x6, URZ ;  /* 0x000000061e317899 */ /* 0x000fee00080006ff */
[----:B------:R-:W1:Y:S01]  /*55c0*/  @!UP0 LDCU.128 UR12, c[0x0][0xb10] ;  /* 0x00016200ff0c87ac */ /* 0x000e620008000c00 */
[----:B------:R-:W2:Y:S01]  /*55d0*/  @!UP0 LDCU UR5, c[0x0][0xb0c] ;  /* 0x00016180ff0587ac */ /* 0x000ea20008000800 */
[----:B------:R-:W3:Y:S01]  /*55e0*/  @!UP0 LDCU UR10, c[0x0][0xb20] ;  /* 0x00016400ff0a87ac */ /* 0x000ee20008000800 */
[----:B-1----:R-:W-:Y:S02]  /*55f0*/  UIMAD.WIDE.U32 UR8, UR38, UR12, URZ ;  /* 0x0000000c260872a5 */ /* 0x002fe4000f8e00ff */
[----:B------:R-:W-:Y:S02]  /*5600*/  UIMAD.WIDE.U32 UR6, UR37, UR15, URZ ;  /* 0x0000000f250672a5 */ /* 0x000fe4000f8e00ff */
[----:B------:R-:W-:Y:S03]  /*5610*/  @!UP0 UISETP.NE.AND UP1, UPT, UR14, 0x1, UPT ;  /* 0x000000010e00888c */ /* 0x000fe6000bf25270 */
[----:B------:R-:W-:Y:S01]  /*5620*/  @!UP0 UMOV UR4, UR9 ;  /* 0x0000000900048c82 */ /* 0x000fe20008000000 */
[----:B--2---:R-:W-:Y:S02]  /*5630*/  @!UP0 UISETP.NE.AND UP2, UPT, UR5, 0x1, UPT ;  /* 0x000000010500888c */ /* 0x004fe4000bf45270 */
[----:B------:R-:W-:Y:S01]  /*5640*/  @!UP0 USHF.R.U32.HI UR4, URZ, UR13, UR4 ;  /* 0x0000000dff048299 */ /* 0x000fe20008011604 */
[----:B------:R-:W-:Y:S02]  /*5650*/  @!UP0 UMOV UR6, UR7 ;  /* 0x0000000700068c82 */ /* 0x000fe40008000000 */
[----:B---3--:R-:W-:Y:S02]  /*5660*/  @!UP0 USHF.R.U32.HI UR6, URZ, UR10, UR6 ;  /* 0x0000000aff068299 */ /* 0x008fe40008011606 */
[----:B------:R-:W-:Y:S02]  /*5670*/  @!UP0 USEL UR7, UR38, UR4, !UP2 ;  /* 0x0000000426078287 */ /* 0x000fe4000d000000 */
[----:B------:R-:W-:Y:S04]  /*5680*/  @!UP0 USEL UR6, UR37, UR6, !UP1 ;  /* 0x0000000625068287 */ /* 0x000fe8000c800000 */
[----:B------:R-:W-:Y:S02]  /*5690*/  @!UP0 UIADD3 UR4, UPT, UPT, -UR7, UR6, URZ ;  /* 0x0000000607048290 */ /* 0x000fe4000fffe1ff */
[----:B------:R-:W-:Y:S02]  /*56a0*/  @!UP0 UIADD3 UR6, UPT, UPT, UR7, -UR6, URZ ;  /* 0x8000000607068290 */ /* 0x000fe4000fffe0ff */
[----:B------:R-:W-:Y:S02]  /*56b0*/  @!UP0 UIMAD UR38, UR4, UR5, UR38 ;  /* 0x00000005042682a4 */ /* 0x000fe4000f8e0226 */
[----:B------:R-:W-:Y:S02]  /*56c0*/  @!UP0 UIMAD UR37, UR6, UR14, UR37 ;  /* 0x0000000e062582a4 */ /* 0x000fe4000f8e0225 */
[----:B------:R-:W-:Y:S09]  /*56d0*/  ULOP3.LUT UP0, URZ, UR11, 0x1b0, URZ, 0xc0, !UPT ;  /* 0x000001b00bff7892 */ /* 0x000ff2000f80c0ff */
[----:B------:R-:W-:Y:S05]  /*56e0*/  BRA.U !UP0, `(.L_x_88) ;  /* 0x00000001087c7547 */ /* 0x000fea000b800000 */
[----:B------:R-:W1:Y:S01]  /*56f0*/  LDCU.64 UR8, c[0x4][0x80] ;  /* 0x01001000ff0877ac */ /* 0x000e620008000a00 */
[----:B------:R-:W-:Y:S01]  /*5700*/  MOV R2, 0x0 ;  /* 0x0000000000027802 */ /* 0x000fe20000000f00 */
[----:B------:R-:W-:Y:S02]  /*5710*/  HFMA2 R12, -RZ, RZ, 0, 5.9604644775390625e-08 ;  /* 0x00000001ff0c7431 */ /* 0x000fe400000001ff */
[----:B------:R-:W-:Y:S01]  /*5720*/  IMAD.MOV.U32 R8, RZ, RZ, 0x70 ;  /* 0x00000070ff087424 */ /* 0x000fe200078e00ff */
[----:B------:R2:W3:Y:S01]  /*5730*/  LDC.64 R14, c[0x4][R2] ;  /* 0x01000000020e7b82 */ /* 0x0004e20000000a00 */
[----:B------:R-:W4:Y:S01]  /*5740*/  LDCU.64 UR6, c[0x4][0x88] ;  /* 0x01001100ff0677ac */ /* 0x000f220008000a00 */
[----:B------:R-:W-:Y:S01]  /*5750*/  IMAD.MOV.U32 R13, RZ, RZ, RZ ;  /* 0x000000ffff0d7224 */ /* 0x000fe200078e00ff */
[----:B------:R-:W2:Y:S01]  /*5760*/  LDCU.64 UR4, c[0x4][0x8] ;  /* 0x01000100ff0477ac */ /* 0x000ea20008000a00 */
[----:B-1----:R-:W-:Y:S01]  /*5770*/  MOV R5, UR9 ;  /* 0x0000000900057c02 */ /* 0x002fe20008000f00 */
[----:B------:R-:W-:Y:S01]  /*5780*/  IMAD.U32 R4, RZ, RZ, UR8 ;  /* 0x00000008ff047e24 */ /* 0x000fe2000f8e00ff */
[----:B----4-:R-:W-:Y:S01]  /*5790*/  MOV R7, UR7 ;  /* 0x0000000700077c02 */ /* 0x010fe20008000f00 */
[----:B------:R-:W-:Y:S01]  /*57a0*/  IMAD.U32 R6, RZ, RZ, UR6 ;  /* 0x00000006ff067e24 */ /* 0x000fe2000f8e00ff */
[----:B--2---:R-:W-:Y:S01]  /*57b0*/  MOV R11, UR5 ;  /* 0x00000005000b7c02 */ /* 0x004fe20008000f00 */
[----:B------:R-:W-:Y:S02]  /*57c0*/  IMAD.U32 R10, RZ, RZ, UR4 ;  /* 0x00000004ff0a7e24 */ /* 0x000fe4000f8e00ff */
[----:B------:R-:W-:Y:S07]  /*57d0*/  LEPC R20, `(.L_x_89) ;  /* 0x000000001014794e */ /* 0x000fee0000000000 */
[----:B---3-5:R-:W-:Y:S05]  /*57e0*/  CALL.ABS.NOINC R14 ;  /* 0x000000000e007343 */ /* 0x028fea0003c00000 */
.L_x_89:
[----:B------:R-:W1:Y:S01]  /*57f0*/  LDCU.64 UR8, c[0x4][0x80] ;  /* 0x01001000ff0877ac */ /* 0x000e620008000a00 */
[----:B------:R-:W2:Y:S01]  /*5800*/  LDC.64 R2, c[0x4][R2] ;  /* 0x0100000002027b82 */ /* 0x000ea20000000a00 */
[----:B------:R-:W-:Y:S02]  /*5810*/  HFMA2 R12, -RZ, RZ, 0, 5.9604644775390625e-08 ;  /* 0x00000001ff0c7431 */ /* 0x000fe400000001ff */
[----:B------:R-:W-:Y:S02]  /*5820*/  IMAD.MOV.U32 R8, RZ, RZ, 0x70 ;  /* 0x00000070ff087424 */ /* 0x000fe400078e00ff */
[----:B------:R-:W-:Y:S01]  /*5830*/  IMAD.MOV.U32 R13, RZ, RZ, RZ ;  /* 0x000000ffff0d7224 */ /* 0x000fe200078e00ff */
[----:B------:R-:W3:Y:S01]  /*5840*/  LDCU.64 UR6, c[0x4][0x88] ;  /* 0x01001100ff0677ac */ /* 0x000ee20008000a00 */
[----:B------:R-:W4:Y:S01]  /*5850*/  LDCU.64 UR4, c[0x4][0x8] ;  /* 0x01000100ff0477ac */ /* 0x000f220008000a00 */
[----:B-1----:R-:W-:Y:S02]  /*5860*/  MOV R4, UR8 ;  /* 0x0000000800047c02 */ /* 0x002fe40008000f00 */
[----:B------:R-:W-:Y:S02]  /*5870*/  MOV R5, UR9 ;  /* 0x0000000900057c02 */ /* 0x000fe40008000f00 */
[----:B---3--:R-:W-:Y:S01]  /*5880*/  MOV R7, UR7 ;  /* 0x0000000700077c02 */ /* 0x008fe20008000f00 */
[----:B------:R-:W-:Y:S01]  /*5890*/  IMAD.U32 R6, RZ, RZ, UR6 ;  /* 0x00000006ff067e24 */ /* 0x000fe2000f8e00ff */
[----:B----4-:R-:W-:Y:S01]  /*58a0*/  MOV R11, UR5 ;  /* 0x00000005000b7c02 */ /* 0x010fe20008000f00 */
[----:B------:R-:W-:Y:S02]  /*58b0*/  IMAD.U32 R10, RZ, RZ, UR4 ;  /* 0x00000004ff0a7e24 */ /* 0x000fe4000f8e00ff */
[----:B------:R-:W-:Y:S07]  /*58c0*/  LEPC R20, `(.L_x_88) ;  /* 0x000000001014794e */ /* 0x000fee0000000000 */
[----:B--2---:R-:W-:Y:S05]  /*58d0*/  CALL.ABS.NOINC R2 ;  /* 0x0000000002007343 */ /* 0x004fea0003c00000 */
.L_x_88:
[----:B------:R-:W-:Y:S02]  /*58e0*/  R2UR UR6, R49 ;  /* 0x00000000310672ca */ /* 0x000fe400000e0000 */
[----:B------:R-:W-:Y:S02]  /*58f0*/  R2UR UR5, R57 ;  /* 0x00000000390572ca */ /* 0x000fe400000e0000 */
[----:B------:R-:W-:Y:S02]  /*5900*/  R2UR UR4, R56 ;  /* 0x00000000380472ca */ /* 0x000fe400000e0000 */
[----:B------:R-:W-:Y:S02]  /*5910*/  ISETP.NE.U32.AND P4, PT, R42, RZ, PT ;  /* 0x000000ff2a00720c */ /* 0x000fe40003f85070 */
[----:B------:R-:W-:Y:S02]  /*5920*/  ISETP.NE.U32.AND P2, PT, RZ, UR60, PT ;  /* 0x0000003cff007c0c */ /* 0x000fe4000bf45070 */
[----:B------:R-:W-:Y:S02]  /*5930*/  ISETP.NE.AND.EX P4, PT, R43, RZ, PT, P4 ;  /* 0x000000ff2b00720c */ /* 0x000fe40003f85340 */
[----:B------:R-:W-:Y:S01]  /*5940*/  ISETP.NE.AND.EX P2, PT, RZ, UR61, PT, P2 ;  /* 0x0000003dff007c0c */ /* 0x000fe2000bf45320 */
[----:B------:R-:W-:Y:S02]  /*5950*/  UISETP.NE.AND UP2, UPT, UR6, URZ, UPT ;  /* 0x000000ff0600728c */ /* 0x000fe4000bf45270 */
[----:B------:R-:W-:Y:S04]  /*5960*/  UISETP.NE.U32.AND UP0, UPT, UR5, URZ, UPT ;  /* 0x000000ff0500728c */ /* 0x000fe8000bf05070 */
[----:B------:R-:W-:Y:S01]  /*5970*/  UISETP.NE.AND.EX UP1, UPT, UR4, URZ, UPT, UP0 ;  /* 0x000000ff0400728c */ /* 0x000fe2000bf25300 */
[----:B------:R-:W-:Y:S01]  /*5980*/  PLOP3.LUT P1, PT, PT, PT, UP2, 0x80, 0x8 ;  /* 0x000000000008781c */ /* 0x000fe20003f2f028 */
[----:B------:R-:W-:Y:S03]  /*5990*/  UPLOP3.LUT UP0, UPT, UPT, UPT, UPT, 0x40, 0x4 ;  /* 0x000000000004789c */ /* 0x000fe60003f0e870 */
[----:B------:R-:W-:Y:S06]  /*59a0*/  @UP2 UPLOP3.LUT UP0, UPT, UPT, UPT, UP1, 0x80, 0x8 ;  /* 0x000000000008289c */ /* 0x000fec0003f0f010 */
[----:B------:R-:W-:Y:S01]  /*59b0*/  PLOP3.LUT P0, PT, PT, PT, UP0, 0x80, 0x8 ;  /* 0x000000000008781c */ /* 0x000fe20003f0f008 */
[----:B------:R-:W-:Y:S01]  /*59c0*/  @!UPT UIADD3 URZ, UPT, UPT, URZ, URZ, URZ ;  /* 0x000000fffffff290 */ /* 0x000fe2000fffe0ff */
[----:B------:R-:W-:Y:S11]  /*59d0*/  BRA.U !UP1, `(.L_x_90) ;  /* 0x0000000109407547 */ /* 0x000ff6000b800000 */
[----:B------:R-:W-:Y:S01]  /*59e0*/  UISETP.NE.U32.AND UP0, UPT, UR60, URZ, UPT ;  /* 0x000000ff3c00728c */ /* 0x000fe2000bf05070 */
[----:B------:R-:W-:Y:S01]  /*59f0*/  R2UR UR6, R57 ;  /* 0x00000000390672ca */ /* 0x000fe200000e0000 */
[----:B------:R-:W1:Y:S01]  /*5a00*/  LDCU.64 UR8, c[0x0][0x358] ;  /* 0x00006b00ff0877ac */ /* 0x000e620008000a00 */
[----:B------:R-:W-:Y:S02]  /*5a10*/  HFMA2 R45, -RZ, RZ, 0, 5.9604644775390625e-08 ;  /* 0x00000001ff2d7431 */ /* 0x000fe400000001ff */
[----:B------:R-:W-:Y:S01]  /*5a20*/  IMAD.MOV.U32 R0, RZ, RZ, 0x1 ;  /* 0x00000001ff007424 */ /* 0x000fe200078e00ff */
[----:B------:R-:W-:Y:S06]  /*5a30*/  UISETP.NE.AND.EX UP0, UPT, UR61, URZ, UPT, UP0 ;  /* 0x000000ff3d00728c */ /* 0x000fec000bf05300 */
[----:B------:R-:W-:Y:S05]  /*5a40*/  PLOP3.LUT P3, PT, PT, PT, UP0, 0x80, 0x8 ;  /* 0x000000000008781c */ /* 0x000fea0003f6f008 */
[----:B------:R-:W2:Y:S01]  /*5a50*/  @UP0 LDCU.64 UR4, c[0x0][0x888] ;  /* 0x00011100ff0407ac */ /* 0x000ea20008000a00 */
[----:B------:R-:W-:Y:S07]  /*5a60*/  @UP0 UIMAD UR6, UR36, UR6, URZ ;  /* 0x00000006240602a4 */ /* 0x000fee000f8e02ff */
[----:B------:R-:W-:Y:S01]  /*5a70*/  @!P3 PRMT R45, R0, 0x7610, R45 ;  /* 0x00007610002db816 */ /* 0x000fe2000000002d */
[----:B--2---:R-:W-:Y:S06]  /*5a80*/  @UP0 UIMAD.WIDE UR4, UR6, 0x4, UR4 ;  /* 0x00000004060408a5 */ /* 0x004fec000f8e0204 */
[----:B-----5:R-:W-:Y:S02]  /*5a90*/  IMAD.U32 R26, RZ, RZ, UR4 ;  /* 0x00000004ff1a7e24 */ /* 0x020fe4000f8e00ff */
[----:B------:R-:W-:Y:S03]  /*5aa0*/  IMAD.U32 R27, RZ, RZ, UR5 ;  /* 0x00000005ff1b7e24 */ /* 0x000fe6000f8e00ff */
[----:B------:R-:W2:Y:S02]  /*5ab0*/  @!UP0 LDCU UR4, c[0x0][0x880] ;  /* 0x00011000ff0487ac */ /* 0x000ea40008000800 */
[----:B-1----:R1:W5:Y:S02]  /*5ac0*/  @P3 LDG.E R26, desc[UR8][R26.64] ;  /* 0x000000081a1a3981 */ /* 0x002364000c1e1900 */
[----:B-12---:R-:W-:Y:S02]  /*5ad0*/  @!P3 MOV R26, UR4 ;  /* 0x00000004001abc02 */ /* 0x006fe40008000f00 */
.L_x_90:
[----:B------:R-:W-:Y:S05]  /*5ae0*/  @!P4 BRA `(.L_x_91) ;  /* 0x000000000024c947 */ /* 0x000fea0003800000 */
[----:B------:R-:W-:Y:S01]  /*5af0*/  ISETP.NE.U32.AND P3, PT, R40, RZ, PT ;  /* 0x000000ff2800720c */ /* 0x000fe20003f65070 */
[----:B------:R-:W1:Y:S03]  /*5b00*/  LDCU.64 UR4, c[0x0][0x358] ;  /* 0x00006b00ff0477ac */ /* 0x000e660008000a00 */
[----:B------:R-:W-:Y:S11]  /*5b10*/  ISETP.NE.AND.EX P3, PT, R41, RZ, PT, P3 ;  /* 0x000000ff2900720c */ /* 0x000ff60003f65330 */
[----:B------:R-:W-:Y:S02]  /*5b20*/  @!UPT UIADD3 URZ, UPT, UPT, URZ, URZ, URZ ;  /* 0x000000fffffff290 */ /* 0x000fe4000fffe0ff */
[----:B------:R-:W2:Y:S01]  /*5b30*/  @P3 LDC.64 R2, c[0x0][0x8a8] ;  /* 0x00022a00ff023b82 */ /* 0x000ea20000000a00 */
[----:B------:R-:W-:Y:S04]  /*5b40*/  @P3 IMAD R0, R42, UR36, RZ ;  /* 0x000000242a003c24 */ /* 0x000fe8000f8e02ff */
[----:B--2---:R-:W-:Y:S05]  /*5b50*/  @P3 IMAD.WIDE R2, R0, 0x4, R2 ;  /* 0x0000000400023825 */ /* 0x004fea00078e0202 */
[----:B-1---5:R1:W5:Y:S02]  /*5b60*/  @P3 LDG.E R24, desc[UR4][R2.64] ;  /* 0x0000000402183981 */ /* 0x022364000c1e1900 */
[----:B-1----:R-:W2:Y:S02]  /*5b70*/  @!P3 LDC R24, c[0x0][0x8a0] ;  /* 0x00022800ff18bb82 */ /* 0x002ea40000000800 */
.L_x_91:
[----:B-----5:R-:W-:Y:S01]  /*5b80*/  FSETP.NEU.AND P3, PT, R26, RZ, PT ;  /* 0x000000ff1a00720b */ /* 0x020fe20003f6d000 */
[----:B------:R-:W-:Y:S01]  /*5b90*/  IMAD.U32 R2, RZ, RZ, UR46 ;  /* 0x0000002eff027e24 */ /* 0x000fe2000f8e00ff */
[----:B------:R-:W-:Y:S01]  /*5ba0*/  SEL R5, RZ, 0xffffffff, P2 ;  /* 0xffffffffff057807 */ /* 0x000fe20001000000 */
[----:B------:R-:W-:Y:S01]  /*5bb0*/  ULOP3.LUT UR4, UR55, 0x1, URZ, 0x3c, !UPT ;  /* 0x0000000137047892 */ /* 0x000fe2000f8e3cff */
[----:B------:R-:W-:Y:S01]  /*5bc0*/  @P1 LOP3.LUT P2, RZ, R45, 0xff, RZ, 0xc0, !PT ;  /* 0x000000ff2dff1812 */ /* 0x000fe2000784c0ff */
[----:B------:R-:W-:Y:S01]  /*5bd0*/  BSSY B1, `(.L_x_92) ;  /* 0x000003d000017945 */ /* 0x000fe20003800000 */
[----:B------:R-:W-:Y:S01]  /*5be0*/  @P1 SEL R0, RZ, 0xffffffff, P3 ;  /* 0xffffffffff001807 */ /* 0x000fe20001800000 */
[----:B------:R-:W-:Y:S01]  /*5bf0*/  IMAD.MOV.U32 R65, RZ, RZ, 0x1 ;  /* 0x00000001ff417424 */ /* 0x000fe200078e00ff */
[----:B------:R-:W-:Y:S01]  /*5c00*/  LEA R2, R2, UR44, 0x3 ;  /* 0x0000002c02027c11 */ /* 0x000fe2000f8e18ff */
[----:B------:R-:W-:Y:S01]  /*5c10*/  IMAD.U32 R63, RZ, RZ, UR4 ;  /* 0x00000004ff3f7e24 */ /* 0x000fe2000f8e00ff */
[----:B------:R-:W-:Y:S01]  /*5c20*/  @P0 SEL R0, R5, R0, !P2 ;  /* 0x0000000005000207 */ /* 0x000fe20005000000 */
[----:B------:R-:W-:Y:S01]  /*5c30*/  IMAD.U32 R64, RZ, RZ, UR46 ;  /* 0x0000002eff407e24 */ /* 0x000fe2000f8e00ff */
[----:B------:R-:W-:Y:S02]  /*5c40*/  LEA R27, R22, UR44, 0x3 ;  /* 0x0000002c161b7c11 */ /* 0x000fe4000f8e18ff */
[----:B------:R-:W-:Y:S02]  /*5c50*/  CS2R R38, SRZ ;  /* 0x0000000000267805 */ /* 0x000fe4000001ff00 */
[----:B------:R-:W-:Y:S02]  /*5c60*/  @P1 LOP3.LUT R0, R0, 0x1, RZ, 0xc0, !PT ;  /* 0x0000000100001812 */ /* 0x000fe400078ec0ff */
[----:B------:R-:W-:Y:S02]  /*5c70*/  CS2R R36, SRZ ;  /* 0x0000000000247805 */ /* 0x000fe4000001ff00 */
[----:B------:R-:W-:Y:S02]  /*5c80*/  SHF.L.U32 R3, R53, 0x1f, RZ ;  /* 0x0000001f35037819 */ /* 0x000fe400000006ff */
[----:B------:R-:W-:Y:S02]  /*5c90*/  CS2R R30, SRZ ;  /* 0x00000000001e7805 */ /* 0x000fe4000001ff00 */
[----:B------:R-:W-:Y:S02]  /*5ca0*/  ISETP.NE.U32.OR P5, PT, R0, 0x1, !P1 ;  /* 0x000000010000780c */ /* 0x000fe40004fa5470 */
[----:B------:R-:W-:Y:S02]  /*5cb0*/  CS2R R28, SRZ ;  /* 0x00000000001c7805 */ /* 0x000fe4000001ff00 */
[----:B------:R-:W-:Y:S02]  /*5cc0*/  PLOP3.LUT P2, PT, PT, PT, UP1, 0x80, 0x8 ;  /* 0x000000000008781c */ /* 0x000fe40003f4f018 */
[----:B------:R-:W-:Y:S02]  /*5cd0*/  LEA.HI R25, R22, R22, RZ, 0x1 ;  /* 0x0000001616197211 */ /* 0x000fe400078f08ff */
[----:B------:R-:W-:Y:S02]  /*5ce0*/  LOP3.LUT P4, R50, R45, 0xff, RZ, 0xc0, !PT ;  /* 0x000000ff2d327812 */ /* 0x000fe4000788c0ff */
[----:B------:R-:W-:Y:S02]  /*5cf0*/  SEL R4, RZ, 0xffffffff, P3 ;  /* 0xffffffffff047807 */ /* 0x000fe40001800000 */
[----:B------:R-:W-:Y:S02]  /*5d00*/  P2R R61, PR, RZ, 0x20 ;  /* 0x00000020ff3d7803 */ /* 0x000fe40000000000 */
[----:B------:R-:W-:Y:S03]  /*5d10*/  @P5 SHF.L.U32 R0, R63, 0x1f, RZ ;  /* 0x0000001f3f005819 */ /* 0x000fe600000006ff */
[----:B------:R-:W-:Y:S01]  /*5d20*/  @P2 SEL R4, R5, R4, !P4 ;  /* 0x0000000405042207 */ /* 0x000fe20006000000 */
[----:B------:R1:W3:Y:S03]  /*5d30*/  @P5 SYNCS.PHASECHK.TRANS64.TRYWAIT P1, [R2+URZ+0x30], R0 ;  /* 0x00003000020055a7 */ /* 0x0002e600080211ff */
[----:B------:R-:W-:Y:S04]  /*5d40*/  LOP3.LUT R4, R4, 0x1, RZ, 0xc0, !PT ;  /* 0x0000000104047812 */ /* 0x000fe800078ec0ff */
[----:B------:R-:W-:Y:S04]  /*5d50*/  ISETP.NE.U32.AND P2, PT, R4, 0x1, PT ;  /* 0x000000010400780c */ /* 0x000fe80003f45070 */
[----:B------:R-:W-:Y:S01]  /*5d60*/  P2R R66, PR, RZ, 0x4 ;  /* 0x00000004ff427803 */ /* 0x000fe20000000000 */
[----:B------:R4:W2:Y:S01]  /*5d70*/  SYNCS.PHASECHK.TRANS64.TRYWAIT P0, [R27+URZ+0x90], R3 ;  /* 0x000090031b0075a7 */ /* 0x0008a200080011ff */
[C---:B-1----:R-:W-:Y:S01]  /*5d80*/  IMAD.SHL.U32 R0, R25.reuse, 0x20, RZ ;  /* 0x0000002019007824 */ /* 0x042fe200078e00ff */
[----:B------:R-:W-:Y:S04]  /*5d90*/  LOP3.LUT R25, R25, 0xffe, RZ, 0xc0, !PT ;  /* 0x00000ffe19197812 */ /* 0x000fe800078ec0ff */
[----:B------:R-:W-:Y:S01]  /*5da0*/  LOP3.LUT R0, R0, 0xffffffc0, RZ, 0xc0, !PT ;  /* 0xffffffc000007812 */ /* 0x000fe200078ec0ff */
[----:B------:R-:W-:Y:S04]  /*5db0*/  IMAD.IADD R25, R22, 0x1, -R25 ;  /* 0x0000000116197824 */ /* 0x000fe800078e0a19 */
[----:B------:R-:W-:Y:S04]  /*5dc0*/  IMAD.IADD R0, R23, 0x1, R0 ;  /* 0x0000000117007824 */ /* 0x000fe800078e0200 */
[----:B------:R-:W-:Y:S01]  /*5dd0*/  IMAD R25, R25, 0x100000, R0 ;  /* 0x0010000019197824 */ /* 0x000fe200078e0200 */
[----:B---3--:R-:W-:Y:S01]  /*5de0*/  @P5 SEL R65, RZ, 0x1, !P1 ;  /* 0x00000001ff415807 */ /* 0x008fe20004800000 */
[----:B----4-:R-:W-:Y:S06]  /*5df0*/  @!P5 BRA `(.L_x_93) ;  /* 0x000000000068d947 */ /* 0x010fec0003800000 */
[----:B------:R-:W-:Y:S01]  /*5e00*/  HFMA2 R31, -RZ, RZ, 0, 0 ;  /* 0x00000000ff1f7431 */ /* 0x000fe200000001ff */
[----:B------:R-:W-:Y:S01]  /*5e10*/  ISETP.NE.AND P1, PT, R65, RZ, PT ;  /* 0x000000ff4100720c */ /* 0x000fe20003f25270 */
[----:B------:R-:W-:Y:S01]  /*5e20*/  IMAD.U32 R0, RZ, RZ, UR46 ;  /* 0x0000002eff007e24 */ /* 0x000fe2000f8e00ff */
[----:B------:R-:W-:Y:S11]  /*5e30*/  BSSY B0, `(.L_x_94) ;  /* 0x0000005000007945 */ /* 0x000ff60003800000 */
[----:B------:R-:W-:Y:S05]  /*5e40*/  @P1 BRA `(.L_x_95) ;  /* 0x00000000000c1947 */ /* 0x000fea0003800000 */
[----:B------:R-:W-:Y:S04]  /*5e50*/  SHF.L.U32 R4, R63, 0x1f, RZ ;  /* 0x0000001f3f047819 */ /* 0x000fe800000006ff */
[----:B------:R-:W1:Y:S02]  /*5e60*/  SYNCS.PHASECHK.TRANS64.TRYWAIT P1, [R2+URZ+0x30], R4 ;  /* 0x00003004020075a7 */ /* 0x000e6400080211ff */
[----:B-1----:R-:W-:Y:S05]  /*5e70*/  @!P1 BRA `(.L_x_96) ;  /* 0x0000001c009c9947 */ /* 0x002fea0003800000 */
.L_x_95:
[----:B------:R-:W-:Y:S05]  /*5e80*/  BSYNC B0 ;  /* 0x0000000000007941 */ /* 0x000fea0003800000 */
.L_x_94:
[----:B------:R-:W-:Y:S01]  /*5e90*/  ISETP.NE.AND P1, PT, R66, RZ, PT ;  /* 0x000000ff4200720c */ /* 0x000fe20003f25270 */
[----:B------:R-:W-:Y:S01]  /*5ea0*/  IMAD.MOV.U32 R30, RZ, RZ, RZ ;  /* 0x000000ffff1e7224 */ /* 0x000fe200078e00ff */
[----:B------:R-:W-:Y:S02]  /*5eb0*/  CS2R R28, SRZ ;  /* 0x00000000001c7805 */ /* 0x000fe4000001ff00 */
[----:B------:R-:W-:Y:S02]  /*5ec0*/  CS2R R38, SRZ ;  /* 0x0000000000267805 */ /* 0x000fe4000001ff00 */
[----:B------:R-:W-:Y:S07]  /*5ed0*/  CS2R R36, SRZ ;  /* 0x0000000000247805 */ /* 0x000fee000001ff00 */
[----:B-1----:R-:W-:Y:S01]  /*5ee0*/  @P1 IMAD R2, R0, 0x800, R44 ;  /* 0x0000080000021824 */ /* 0x002fe200078e022c */
[----:B------:R-:W-:Y:S05]  /*5ef0*/  @P1 WARPSYNC.ALL ;  /* 0x0000000000001948 */ /* 0x000fea0003800000 */
[----:B------:R-:W-:Y:S01]  /*5f00*/  @P1 LEA R2, R2, UR44, 0x1 ;  /* 0x0000002c02021c11 */ /* 0x000fe2000f8e08ff */
[----:B------:R-:W-:Y:S04]  /*5f10*/  UIADD3 UR4, UPT, UPT, UR46, 0x1, URZ ;  /* 0x000000012e047890 */ /* 0x000fe8000fffe0ff */
[----:B------:R1:W3:Y:S01]  /*5f20*/  @P1 LDSM.16.M88.4 R28, [R2+0x200] ;  /* 0x00020000021c183b */ /* 0x0002e20000000200 */
[----:B------:R-:W-:Y:S01]  /*5f30*/  UISETP.NE.AND UP0, UPT, UR4, 0x3, UPT ;  /* 0x000000030400788c */ /* 0x000fe2000bf05270 */
[----:B------:R-:W-:Y:S03]  /*5f40*/  @P1 IMAD R0, R54, 0x2, R2 ;  /* 0x0000000236001824 */ /* 0x000fe600078e0202 */
[----:B------:R-:W-:Y:S02]  /*5f50*/  USEL UR5, URZ, 0x1, UP0 ;  /* 0x00000001ff057887 */ /* 0x000fe40008000000 */
[----:B------:R1:W4:Y:S01]  /*5f60*/  @P1 LDSM.16.M88.4 R36, [R0+0x200] ;  /* 0x000200000024183b */ /* 0x0003220000000200 */
[----:B------:R-:W-:Y:S03]  /*5f70*/  USEL UR4, UR4, URZ, UP0 ;  /* 0x000000ff04047287 */ /* 0x000fe60008000000 */
[----:B------:R-:W-:Y:S03]  /*5f80*/  LOP3.LUT R63, R63, UR5, RZ, 0x3c, !PT ;  /* 0x000000053f3f7c12 */ /* 0x000fe6000f8e3cff */
[----:B------:R-:W-:Y:S02]  /*5f90*/  IMAD.U32 R64, RZ, RZ, UR4 ;  /* 0x00000004ff407e24 */ /* 0x000fe4000f8e00ff */
.L_x_93:
[----:B------:R-:W-:Y:S05]  /*5fa0*/  BSYNC B1 ;  /* 0x0000000000017941 */ /* 0x000fea0003800000 */
.L_x_92:
[----:B-1----:R-:W-:Y:S04]  /*5fb0*/  SHF.R.U32.HI R0, RZ, 0x15, R25 ;  /* 0x00000015ff007819 */ /* 0x002fe80000011619 */
[----:B------:R-:W-:Y:S01]  /*5fc0*/  LOP3.LUT P1, RZ, R0, 0x3, R46, 0x48, !PT ;  /* 0x0000000300ff7812 */ /* 0x000fe2000782482e */
[----:B------:R-:W-:Y:S01]  /*5fd0*/  @!UPT UIADD3 URZ, UPT, UPT, URZ, URZ, URZ ;  /* 0x000000fffffff290 */ /* 0x000fe2000fffe0ff */
[----:B--2---:R-:W-:Y:S11]  /*5fe0*/  @P0 BRA `(.L_x_97) ;  /* 0x0000000000080947 */ /* 0x004ff60003800000 */
[----:B------:R-:W1:Y:S02]  /*5ff0*/  SYNCS.PHASECHK.TRANS64.TRYWAIT P0, [R27+URZ+0x90], R3 ;  /* 0x000090031b0075a7 */ /* 0x000e6400080011ff */
[----:B-1----:R-:W-:Y:S05]  /*6000*/  @!P0 BRA `(.L_x_98) ;  /* 0x0000001c004c8947 */ /* 0x002fea0003800000 */
.L_x_97:
[----:B------:R-:W-:Y:S05]  /*6010*/  @!P1 BRA `(.L_x_99) ;  /* 0x0000000000409947 */ /* 0x000fea0003800000 */
[----:B------:R-:W2:Y:S01]  /*6020*/  LDCU.64 UR8, c[0x4][0x70] ;  /* 0x01000e00ff0877ac */ /* 0x000ea20008000a00 */
[----:B-1----:R-:W-:Y:S01]  /*6030*/  MOV R3, 0x0 ;  /* 0x0000000000037802 */ /* 0x002fe20000000f00 */
[----:B------:R-:W-:Y:S02]  /*6040*/  HFMA2 R12, -RZ, RZ, 0, 5.9604644775390625e-08 ;  /* 0x00000001ff0c7431 */ /* 0x000fe400000001ff */
[----:B------:R-:W-:Y:S02]  /*6050*/  IMAD.MOV.U32 R8, RZ, RZ, 0x192 ;  /* 0x00000192ff087424 */ /* 0x000fe400078e00ff */
[----:B------:R-:W-:Y:S01]  /*6060*/  IMAD.MOV.U32 R13, RZ, RZ, RZ ;  /* 0x000000ffff0d7224 */ /* 0x000fe200078e00ff */
[----:B------:R-:W1:Y:S01]  /*6070*/  LDCU.64 UR6, c[0x4][0x78] ;  /* 0x01000f00ff0677ac */ /* 0x000e620008000a00 */
[----:B------:R-:W3:Y:S01]  /*6080*/  LDC.64 R2, c[0x4][R3] ;  /* 0x0100000003027b82 */ /* 0x000ee20000000a00 */
[----:B------:R-:W5:Y:S01]  /*6090*/  LDCU.64 UR4, c[0x4][0x10] ;  /* 0x01000200ff0477ac */ /* 0x000f620008000a00 */
[----:B--2---:R-:W-:Y:S01]  /*60a0*/  MOV R5, UR9 ;  /* 0x0000000900057c02 */ /* 0x004fe20008000f00 */
[----:B------:R-:W-:Y:S01]  /*60b0*/  IMAD.U32 R4, RZ, RZ, UR8 ;  /* 0x00000008ff047e24 */ /* 0x000fe2000f8e00ff */
[----:B-1----:R-:W-:Y:S01]  /*60c0*/  MOV R7, UR7 ;  /* 0x0000000700077c02 */ /* 0x002fe20008000f00 */
[----:B------:R-:W-:Y:S01]  /*60d0*/  IMAD.U32 R6, RZ, RZ, UR6 ;  /* 0x00000006ff067e24 */ /* 0x000fe2000f8e00ff */
[----:B-----5:R-:W-:Y:S01]  /*60e0*/  MOV R11, UR5 ;  /* 0x00000005000b7c02 */ /* 0x020fe20008000f00 */
[----:B------:R-:W-:Y:S02]  /*60f0*/  IMAD.U32 R10, RZ, RZ, UR4 ;  /* 0x00000004ff0a7e24 */ /* 0x000fe4000f8e00ff */
[----:B------:R-:W-:Y:S07]  /*6100*/  LEPC R20, `(.L_x_99) ;  /* 0x000000001014794e */ /* 0x000fee0000000000 */
[----:B---34-:R-:W-:Y:S05]  /*6110*/  CALL.ABS.NOINC R2 ;  /* 0x0000000002007343 */ /* 0x018fea0003c00000 */
.L_x_99:
[----:B-1-3--:R-:W-:Y:S01]  /*6120*/  SHF.L.U32 R3, R28, 0x10, RZ ;  /* 0x000000101c037819 */ /* 0x00afe200000006ff */
[----:B------:R-:W-:Y:S05]  /*6130*/  WARPSYNC.ALL ;  /* 0x0000000000007948 */ /* 0x000fea0003800000 */
[----:B------:R-:W-:Y:S01]  /*6140*/  R2UR UR4, R25 ;  /* 0x00000000190472ca */ /* 0x000fe200000e0000 */
[----:B------:R-:W-:Y:S01]  /*6150*/  BSSY.RECONVERGENT B0, `(.L_x_100) ;  /* 0x0000051000007945 */ /* 0x000fe20003800200 */
[----:B------:R-:W-:Y:S02]  /*6160*/  SHF.L.U32 R20, R30, 0x10, RZ ;  /* 0x000000101e147819 */ /* 0x000fe400000006ff */
[----:B------:R-:W-:Y:S02]  /*6170*/  SHF.L.U32 R62, R54, 0x1, RZ ;  /* 0x00000001363e7819 */ /* 0x000fe400000006ff */
[----:B------:R-:W-:Y:S07]  /*6180*/  ISETP.NE.AND P0, PT, R55, RZ, PT ;  /* 0x000000ff3700720c */ /* 0x000fee0003f05270 */
[----:B------:R-:W1:Y:S02]  /*6190*/  LDTM.16dp256bit.x4 R4, tmem[UR4] ;  /* 0x00000004000479ee */ /* 0x000e640008120000 */
[----:B-1----:R-:W-:Y:S01]  /*61a0*/  FMUL R0, R24, R4 ;  /* 0x0000000418007220 */ /* 0x002fe20000400000 */
[----:B------:R-:W-:Y:S01]  /*61b0*/  LOP3.LUT R4, R28, 0xffff0000, RZ, 0xc0, !PT ;  /* 0xffff00001c047812 */ /* 0x000fe200078ec0ff */
[----:B------:R-:W-:Y:S01]  /*61c0*/  FMUL R2, R24, R5 ;  /* 0x0000000518027220 */ /* 0x000fe20000400000 */
[C---:B------:R-:W-:Y:S01]  /*61d0*/  SHF.L.U32 R5, R29.reuse, 0x10, RZ ;  /* 0x000000101d057819 */ /* 0x040fe200000006ff */
[----:B------:R-:W-:Y:S01]  /*61e0*/  FFMA R0, R26, R3, R0 ;  /* 0x000000031a007223 */ /* 0x000fe20000000000 */
[----:B------:R-:W-:Y:S01]  /*61f0*/  FMUL R3, R24, R6 ;  /* 0x0000000618037220 */ /* 0x000fe20000400000 */
[----:B------:R-:W-:Y:S01]  /*6200*/  LOP3.LUT R6, R29, 0xffff0000, RZ, 0xc0, !PT ;  /* 0xffff00001d067812 */ /* 0x000fe200078ec0ff */
[----:B------:R-:W-:Y:S01]  /*6210*/  FFMA R2, R26, R4, R2 ;  /* 0x000000041a027223 */ /* 0x000fe20000000002 */
[----:B------:R-:W-:Y:S01]  /*6220*/  FMUL R7, R24, R7 ;  /* 0x0000000718077220 */ /* 0x000fe20000400000 */
[----:B------:R-:W-:Y:S01]  /*6230*/  FFMA R3, R26, R5, R3 ;  /* 0x000000051a037223 */ /* 0x000fe20000000003 */
[C---:B------:R-:W-:Y:S01]  /*6240*/  FMUL R4, R24.reuse, R8 ;  /* 0x0000000818047220 */ /* 0x040fe20000400000 */
[----:B------:R-:W-:Y:S01]  /*6250*/  FMUL R5, R24, R9 ;  /* 0x0000000918057220 */ /* 0x000fe20000400000 */
[----:B------:R-:W-:Y:S01]  /*6260*/  F2FP.BF16.F32.PACK_AB R32, R2, R0 ;  /* 0x000000000220723e */ /* 0x000fe200000010ff */
[----:B------:R-:W-:Y:S01]  /*6270*/  FFMA R7, R26, R6, R7 ;  /* 0x000000061a077223 */ /* 0x000fe20000000007 */
[----:B------:R-:W-:Y:S01]  /*6280*/  LOP3.LUT R0, R30, 0xffff0000, RZ, 0xc0, !PT ;  /* 0xffff00001e007812 */ /* 0x000fe200078ec0ff */
[----:B------:R-:W-:Y:S01]  /*6290*/  FFMA R4, R26, R20, R4 ;  /* 0x000000141a047223 */ /* 0x000fe20000000004 */
[----:B------:R-:W-:Y:S01]  /*62a0*/  SHF.L.U32 R2, R31, 0x10, RZ ;  /* 0x000000101f027819 */ /* 0x000fe200000006ff */
[----:B------:R-:W-:Y:S01]  /*62b0*/  FMUL R6, R24, R10 ;  /* 0x0000000a18067220 */ /* 0x000fe20000400000 */
[----:B------:R-:W-:Y:S01]  /*62c0*/  F2FP.BF16.F32.PACK_AB R33, R7, R3 ;  /* 0x000000030721723e */ /* 0x000fe200000010ff */
[C---:B------:R-:W-:Y:S01]  /*62d0*/  FFMA R5, R26.reuse, R0, R5 ;  /* 0x000000001a057223 */ /* 0x040fe20000000005 */
[----:B------:R-:W-:Y:S01]  /*62e0*/  LOP3.LUT R3, R31, 0xffff0000, RZ, 0xc0, !PT ;  /* 0xffff00001f037812 */ /* 0x000fe200078ec0ff */
[----:B------:R-:W-:Y:S01]  /*62f0*/  FFMA R6, R26, R2, R6 ;  /* 0x000000021a067223 */ /* 0x000fe20000000006 */
[----:B----4-:R-:W-:Y:S01]  /*6300*/  SHF.L.U32 R7, R36, 0x10, RZ ;  /* 0x0000001024077819 */ /* 0x010fe200000006ff */
[----:B------:R-:W-:Y:S01]  /*6310*/  FMUL R11, R24, R11 ;  /* 0x0000000b180b7220 */ /* 0x000fe20000400000 */
[----:B------:R-:W-:Y:S01]  /*6320*/  LOP3.LUT R0, R36, 0xffff0000, RZ, 0xc0, !PT ;  /* 0xffff000024007812 */ /* 0x000fe200078ec0ff */
[C---:B------:R-:W-:Y:S01]  /*6330*/  FMUL R8, R24.reuse, R12 ;  /* 0x0000000c18087220 */ /* 0x040fe20000400000 */
[----:B------:R-:W-:Y:S01]  /*6340*/  SHF.L.U32 R2, R37, 0x10, RZ ;  /* 0x0000001025027819 */ /* 0x000fe200000006ff */
[----:B------:R-:W-:Y:S01]  /*6350*/  FMUL R9, R24, R13 ;  /* 0x0000000d18097220 */ /* 0x000fe20000400000 */
[----:B------:R-:W-:Y:S01]  /*6360*/  F2FP.BF16.F32.PACK_AB R34, R5, R4 ;  /* 0x000000040522723e */ /* 0x000fe200000010ff */
[C---:B------:R-:W-:Y:S01]  /*6370*/  FFMA R11, R26.reuse, R3, R11 ;  /* 0x000000031a0b7223 */ /* 0x040fe2000000000b */
[----:B------:R-:W-:Y:S01]  /*6380*/  MOV R5, UR46 ;  /* 0x0000002e00057c02 */ /* 0x000fe20008000f00 */
[C---:B------:R-:W-:Y:S01]  /*6390*/  FFMA R8, R26.reuse, R7, R8 ;  /* 0x000000071a087223 */ /* 0x040fe20000000008 */
[----:B------:R-:W-:Y:S01]  /*63a0*/  SHF.L.U32 R3, R39, 0x10, RZ ;  /* 0x0000001027037819 */ /* 0x000fe200000006ff */
[----:B------:R-:W-:Y:S01]  /*63b0*/  FFMA R9, R26, R0, R9 ;  /* 0x000000001a097223 */ /* 0x000fe20000000009 */
[----:B------:R-:W-:Y:S01]  /*63c0*/  LOP3.LUT R0, R37, 0xffff0000, RZ, 0xc0, !PT ;  /* 0xffff000025007812 */ /* 0x000fe200078ec0ff */
[C---:B------:R-:W-:Y:S01]  /*63d0*/  FMUL R10, R24.reuse, R14 ;  /* 0x0000000e180a7220 */ /* 0x040fe20000400000 */
[----:B------:R-:W-:Y:S01]  /*63e0*/  LOP3.LUT R4, R39, 0xffff0000, RZ, 0xc0, !PT ;  /* 0xffff000027047812 */ /* 0x000fe200078ec0ff */
[C---:B------:R-:W-:Y:S01]  /*63f0*/  FMUL R15, R24.reuse, R15 ;  /* 0x0000000f180f7220 */ /* 0x040fe20000400000 */
[----:B------:R-:W-:Y:S01]  /*6400*/  FMUL R12, R24, R16 ;  /* 0x00000010180c7220 */ /* 0x000fe20000400000 */
[----:B------:R-:W-:Y:S01]  /*6410*/  FFMA R10, R26, R2, R10 ;  /* 0x000000021a0a7223 */ /* 0x000fe2000000000a */
[----:B------:R-:W-:Y:S01]  /*6420*/  LOP3.LUT R2, R38, 0xffff0000, RZ, 0xc0, !PT ;  /* 0xffff000026027812 */ /* 0x000fe200078ec0ff */
[----:B------:R-:W-:Y:S01]  /*6430*/  FFMA R15, R26, R0, R15 ;  /* 0x000000001a0f7223 */ /* 0x000fe2000000000f */
[----:B------:R-:W-:Y:S01]  /*6440*/  SHF.L.U32 R0, R38, 0x10, RZ ;  /* 0x0000001026007819 */ /* 0x000fe200000006ff */
[C---:B------:R-:W-:Y:S01]  /*6450*/  FMUL R13, R24.reuse, R17 ;  /* 0x00000011180d7220 */ /* 0x040fe20000400000 */
[C---:B------:R-:W-:Y:S01]  /*6460*/  FMUL R14, R24.reuse, R18 ;  /* 0x00000012180e7220 */ /* 0x040fe20000400000 */
[----:B------:R-:W-:Y:S01]  /*6470*/  FMUL R19, R24, R19 ;  /* 0x0000001318137220 */ /* 0x000fe20000400000 */
[----:B------:R-:W-:Y:S01]  /*6480*/  LEA R5, R5, R44, 0xb ;  /* 0x0000002c05057211 */ /* 0x000fe200078e58ff */
[C---:B------:R-:W-:Y:S01]  /*6490*/  FFMA R12, R26.reuse, R0, R12 ;  /* 0x000000001a0c7223 */ /* 0x040fe2000000000c */
[C---:B------:R-:W-:Y:S01]  /*64a0*/  FFMA R13, R26.reuse, R2, R13 ;  /* 0x000000021a0d7223 */ /* 0x040fe2000000000d */
[C---:B------:R-:W-:Y:S01]  /*64b0*/  FFMA R14, R26.reuse, R3, R14 ;  /* 0x000000031a0e7223 */ /* 0x040fe2000000000e */
[----:B------:R-:W-:Y:S01]  /*64c0*/  FFMA R19, R26, R4, R19 ;  /* 0x000000041a137223 */ /* 0x000fe20000000013 */
[----:B------:R-:W-:Y:S02]  /*64d0*/  F2FP.BF16.F32.PACK_AB R35, R11, R6 ;  /* 0x000000060b23723e */ /* 0x000fe400000010ff */
[----:B------:R-:W-:Y:S02]  /*64e0*/  LEA R5, R5, UR44, 0x1 ;  /* 0x0000002c05057c11 */ /* 0x000fe4000f8e08ff */
[----:B------:R-:W-:Y:S02]  /*64f0*/  F2FP.BF16.F32.PACK_AB R8, R9, R8 ;  /* 0x000000080908723e */ /* 0x000fe400000010ff */
[----:B------:R-:W-:Y:S01]  /*6500*/  F2FP.BF16.F32.PACK_AB R9, R15, R10 ;  /* 0x0000000a0f09723e */ /* 0x000fe200000010ff */
[----:B------:R1:W-:Y:S01]  /*6510*/  STSM.16.M88.4 [R5+0x200], R32 ;  /* 0x0002002005007844 */ /* 0x0003e20000000200 */
[----:B------:R-:W-:Y:S02]  /*6520*/  F2FP.BF16.F32.PACK_AB R10, R13, R12 ;  /* 0x0000000c0d0a723e */ /* 0x000fe400000010ff */
[----:B------:R-:W-:Y:S02]  /*6530*/  F2FP.BF16.F32.PACK_AB R11, R19, R14 ;  /* 0x0000000e130b723e */ /* 0x000fe400000010ff */
[----:B------:R-:W-:Y:S05]  /*6540*/  IADD3 R0, PT, PT, R62, 0x200, R5 ;  /* 0x000002003e007810 */ /* 0x000fea0007ffe005 */
[----:B------:R1:W-:Y:S01]  /*6550*/  STSM.16.M88.4 [R0], R8 ;  /* 0x0000000800007844 */ /* 0x0003e20000000200 */
[----:B------:R-:W-:Y:S01]  /*6560*/  @!PT LDS RZ, [RZ] ;  /* 0x00000000fffff984 */ /* 0x000fe20000000800 */
[----:B------:R-:W-:Y:S01]  /*6570*/  @!PT LDS RZ, [RZ] ;  /* 0x00000000fffff984 */ /* 0x000fe20000000800 */
[----:B------:R-:W-:Y:S01]  /*6580*/  @!PT LDS RZ, [RZ] ;  /* 0x00000000fffff984 */ /* 0x000fe20000000800 */
[----:B------:R-:W-:Y:S01]  /*6590*/  @!PT LDS RZ, [RZ] ;  /* 0x00000000fffff984 */ /* 0x000fe20000000800 */
[----:B------:R2:W-:Y:S07]  /*65a0*/  MEMBAR.ALL.CTA ;  /* 0x0000000000007992 */ /* 0x0005ee0000008000 */
[----:B--2---:R-:W2:Y:S02]  /*65b0*/  FENCE.VIEW.ASYNC.S ;  /* 0x00000000000073c6 */ /* 0x004ea40000000000 */
[----:B--2---:R-:W-:Y:S06]  /*65c0*/  BAR.SYNC.DEFER_BLOCKING 0x1, 0x80 ;  /* 0x0042000000007b1d */ /* 0x004fec0000010000 */
[----:B------:R-:W-:Y:S05]  /*65d0*/  @P0 BRA `(.L_x_101) ;  /* 0x0000000000200947 */ /* 0x000fea0003800000 */
[----:B------:R-:W2:Y:S01]  /*65e0*/  LDCU.64 UR6, c[0x0][0x348] ;  /* 0x00006900ff0677ac */ /* 0x000ea20008000a00 */
[----:B------:R-:W-:Y:S01]  /*65f0*/  ULEA UR5, UR46, UR44, 0xc ;  /* 0x0000002c2e057291 */ /* 0x000fe2000f8e60ff */
[----:B------:R-:W-:Y:S03]  /*6600*/  UMOV UR51, UR36 ;  /* 0x0000002400337c82 */ /* 0x000fe60008000000 */
[----:B------:R-:W-:Y:S02]  /*6610*/  UIADD3 UR48, UPT, UPT, UR5, 0x200, URZ ;  /* 0x0000020005307890 */ /* 0x000fe4000fffe0ff */
[----:B--2---:R-:W-:Y:S04]  /*6620*/  UIADD3 UR4, UP0, UPT, UR6, 0x680, URZ ;  /* 0x0000068006047890 */ /* 0x004fe8000ff1e0ff */
[----:B------:R-:W-:Y:S09]  /*6630*/  UIADD3.X UR5, UPT, UPT, URZ, UR7, URZ, UP0, !UPT ;  /* 0x00000007ff057290 */ /* 0x000ff200087fe4ff */
[----:B------:R2:W-:Y:S02]  /*6640*/  UTMASTG.3D [UR48], [UR4] ;  /* 0x00000030040073b5 */ /* 0x0005e40008010000 */
[----:B--2---:R0:W-:Y:S02]  /*6650*/  UTMACMDFLUSH ;  /* 0x00000000000079b7 */ /* 0x0041e40000000000 */
.L_x_101:
[----:B------:R-:W-:Y:S05]  /*6660*/  BSYNC.RECONVERGENT B0 ;  /* 0x0000000000007941 */ /* 0x000fea0003800200 */
.L_x_100:
[----:B------:R-:W-:Y:S01]  /*6670*/  UIADD3 UR47, UPT, UPT, UR46, 0x1, URZ ;  /* 0x000000012e2f7890 */ /* 0x000fe2000fffe0ff */
[----:B------:R-:W-:Y:S03]  /*6680*/  BSSY.RECONVERGENT B0, `(.L_x_102) ;  /* 0x0000005000007945 */ /* 0x000fe60003800200 */
[----:B------:R-:W-:Y:S04]  /*6690*/  UISETP.NE.AND UP0, UPT, UR47, 0x3, UPT ;  /* 0x000000032f00788c */ /* 0x000fe8000bf05270 */
[----:B------:R-:W-:Y:S01]  /*66a0*/  USEL UR45, UR47, URZ, UP0 ;  /* 0x000000ff2f2d7287 */ /* 0x000fe20008000000 */
[----:B------:R-:W-:Y:S11]  /*66b0*/  @P0 BRA `(.L_x_103) ;  /* 0x0000000000040947 */ /* 0x000ff60003800000 */
[----:B------:R-:W-:Y:S04]  /*66c0*/  DEPBAR.LE SB0, 0x1 ;  /* 0x000080400000791a */ /* 0x000fe80000000000 */
.L_x_103:
[----:B------:R-:W-:Y:S05]  /*66d0*/  BSYNC.RECONVERGENT B0 ;  /* 0x0000000000007941 */ /* 0x000fea0003800200 */
.L_x_102:
[----:B------:R-:W-:Y:S01]  /*66e0*/  BAR.SYNC.DEFER_BLOCKING 0x1, 0x80 ;  /* 0x0042000000007b1d */ /* 0x000fe20000010000 */
[----:B------:R-:W-:Y:S01]  /*66f0*/  ISETP.NE.AND P1, PT, R61, RZ, PT ;  /* 0x000000ff3d00720c */ /* 0x000fe20003f25270 */
[----:B------:R-:W-:Y:S01]  /*6700*/  UISETP.NE.AND UP0, UPT, UR53, URZ, UPT ;  /* 0x000000ff3500728c */ /* 0x000fe2000bf05270 */
[----:B------:R-:W-:Y:S11]  /*6710*/  LEA R2, R64, UR44, 0x3 ;  /* 0x0000002c40027c11 */ /* 0x000ff6000f8e18ff */
[----:B------:R-:W-:Y:S01]  /*6720*/  @P1 SHF.L.U32 R3, R63, 0x1f, RZ ;  /* 0x0000001f3f031819 */ /* 0x000fe200000006ff */
[----:B------:R-:W-:Y:S06]  /*6730*/  BRA.U !UP0, `(.L_x_104) ;  /* 0x0000000108247547 */ /* 0x000fec000b800000 */
[----:B------:R-:W-:Y:S01]  /*6740*/  IMAD.U32 R4, RZ, RZ, UR52 ;  /* 0x00000034ff047e24 */ /* 0x000fe2000f8e00ff */
[----:B-1----:R-:W-:Y:S01]  /*6750*/  MOV R0, UR54 ;  /* 0x0000003600007c02 */ /* 0x002fe20008000f00 */
[----:B------:R-:W-:Y:S03]  /*6760*/  UIADD3 UR4, UPT, UPT, UR52, 0x1, URZ ;  /* 0x0000000134047890 */ /* 0x000fe6000fffe0ff */
[----:B------:R-:W-:Y:S01]  /*6770*/  @P1 LEA R4, R4, UR44, 0x3 ;  /* 0x0000002c04041c11 */ /* 0x000fe2000f8e18ff */
[----:B------:R-:W-:Y:S04]  /*6780*/  UISETP.NE.AND UP0, UPT, UR4, 0x3, UPT ;  /* 0x000000030400788c */ /* 0x000fe8000bf05270 */
[----:B------:R-:W-:Y:S01]  /*6790*/  @P1 VIADD R4, R4, 0x48 ;  /* 0x0000004804041836 */ /* 0x000fe20000000000 */
[----:B------:R-:W-:Y:S04]  /*67a0*/  USEL UR52, UR4, URZ, UP0 ;  /* 0x000000ff04347287 */ /* 0x000fe80008000000 */
[----:B------:R-:W-:Y:S04]  /*67b0*/  @P1 PRMT R0, R0, 0x654, R4 ;  /* 0x0000065400001816 */ /* 0x000fe80000000004 */
[----:B------:R2:W-:Y:S04]  /*67c0*/  @P1 SYNCS.ARRIVE.TRANS64.RED.A1T0 RZ, [R0+URZ], RZ ;  /* 0x000000ff00ff19a7 */ /* 0x0005e800081004ff */
.L_x_104:
[----:B------:R-:W3:Y:S01]  /*67d0*/  @P1 SYNCS.PHASECHK.TRANS64.TRYWAIT P0, [R2+URZ+0x30], R3 ;  /* 0x00003003020015a7 */ /* 0x000ee200080011ff */
[----:B------:R-:W-:Y:S01]  /*67e0*/  BSSY B1, `(.L_x_105) ;  /* 0x0000013000017945 */ /* 0x000fe20003800000 */
[----:B---3--:R-:W-:Y:S03]  /*67f0*/  @P1 SEL R65, RZ, 0x1, !P0 ;  /* 0x00000001ff411807 */ /* 0x008fe60004000000 */
[----:B------:R-:W-:Y:S05]  /*6800*/  @!P1 BRA `(.L_x_106) ;  /* 0x0000000000409947 */ /* 0x000fea0003800000 */
[----:B------:R-:W-:Y:S01]  /*6810*/  ISETP.NE.AND P1, PT, R66, RZ, PT ;  /* 0x000000ff4200720c */ /* 0x000fe20003f25270 */
[----:B------:R-:W-:Y:S01]  /*6820*/  BSSY B0, `(.L_x_107) ;  /* 0x0000009000007945 */ /* 0x000fe20003800000 */
[----:B------:R-:W-:Y:S11]  /*6830*/  ISETP.NE.AND P0, PT, R65, RZ, PT ;  /* 0x000000ff4100720c */ /* 0x000ff60003f05270 */
[----:B------:R-:W-:Y:S05]  /*6840*/  @P1 IMAD R3, R64, 0x800, R44 ;  /* 0x0000080040031824 */ /* 0x000fea00078e022c */
[----:B------:R-:W-:Y:S05]  /*6850*/  @P1 LEA R3, R3, UR44, 0x1 ;  /* 0x0000002c03031c11 */ /* 0x000fea000f8e08ff */
[----:B-12---:R-:W-:Y:S01]  /*6860*/  @P1 IMAD.IADD R0, R62, 0x1, R3 ;  /* 0x000000013e001824 */ /* 0x006fe200078e0203 */
[----:B------:R-:W-:Y:S06]  /*6870*/  @P0 BRA `(.L_x_108) ;  /* 0x00000000000c0947 */ /* 0x000fec0003800000 */
[----:B------:R-:W-:Y:S04]  /*6880*/  SHF.L.U32 R63, R63, 0x1f, RZ ;  /* 0x0000001f3f3f7819 */ /* 0x000fe800000006ff */
[----:B------:R-:W1:Y:S02]  /*6890*/  SYNCS.PHASECHK.TRANS64.TRYWAIT P0, [R2+URZ+0x30], R63 ;  /* 0x0000303f020075a7 */ /* 0x000e6400080011ff */
[----:B-1----:R-:W-:Y:S05]  /*68a0*/  @!P0 BRA `(.L_x_109) ;  /* 0x0000001400388947 */ /* 0x002fea0003800000 */
.L_x_108:
[----:B------:R-:W-:Y:S05]  /*68b0*/  BSYNC B0 ;  /* 0x0000000000007941 */ /* 0x000fea0003800000 */
.L_x_107:
[----:B------:R-:W-:Y:S11]  /*68c0*/  ISETP.NE.AND P0, PT, R66, RZ, PT ;  /* 0x000000ff4200720c */ /* 0x000ff60003f05270 */
[----:B------:R-:W-:Y:S02]  /*68d0*/  @!UPT UIADD3 URZ, UPT, UPT, URZ, URZ, URZ ;  /* 0x000000fffffff290 */ /* 0x000fe4000fffe0ff */
[----:B------:R-:W-:Y:S05]  /*68e0*/  @P0 WARPSYNC.ALL ;  /* 0x0000000000000948 */ /* 0x000fea0003800000 */
[----:B------:R3:W4:Y:S04]  /*68f0*/  @P0 LDSM.16.M88.4 R28, [R3+0x200] ;  /* 0x00020000031c083b */ /* 0x0007280000000200 */
[----:B------:R3:W2:Y:S02]  /*6900*/  @P0 LDSM.16.M88.4 R36, [R0+0x200] ;  /* 0x000200000024083b */ /* 0x0006a40000000200 */
.L_x_106:
[----:B------:R-:W-:Y:S05]  /*6910*/  BSYNC B1 ;  /* 0x0000000000017941 */ /* 0x000fea0003800000 */
.L_x_105:
[----:B-123--:R-:W-:Y:S05]  /*6920*/  VIADD R0, R25, 0x20 ;  /* 0x0000002019007836 */ /* 0x00efea0000000000 */
[----:B------:R-:W-:Y:S04]  /*6930*/  SHF.R.U32.HI R0, RZ, 0x15, R0 ;  /* 0x00000015ff007819 */ /* 0x000fe80000011600 */
[----:B------:R-:W-:Y:S11]  /*6940*/  LOP3.LUT P0, RZ, R0, 0x3, R46, 0x48, !PT ;  /* 0x0000000300ff7812 */ /* 0x000ff6000780482e */
[----:B------:R-:W-:Y:S02]  /*6950*/  @!UPT UIADD3 URZ, UPT, UPT, URZ, URZ, URZ ;  /* 0x000000fffffff290 */ /* 0x000fe4000fffe0ff */
[----:B------:R-:W-:Y:S05]  /*6960*/  @!P0 BRA `(.L_x_110) ;  /* 0x0000000000408947 */ /* 0x000fea0003800000 */
[----:B------:R-:W1:Y:S01]  /*6970*/  LDCU.64 UR8, c[0x4][0x70] ;  /* 0x01000e00ff0877ac */ /* 0x000e620008000a00 */
[----:B------:R-:W-:Y:S01]  /*6980*/  MOV R3, 0x0 ;  /* 0x0000000000037802 */ /* 0x000fe20000000f00 */
[----:B------:R-:W-:Y:S02]  /*6990*/  HFMA2 R12, -RZ, RZ, 0, 5.9604644775390625e-08 ;  /* 0x00000001ff0c7431 */ /* 0x000fe400000001ff */
[----:B------:R-:W-:Y:S02]  /*69a0*/  IMAD.MOV.U32 R8, RZ, RZ, 0x192 ;  /* 0x00000192ff087424 */ /* 0x000fe400078e00ff */
[----:B------:R-:W-:Y:S01]  /*69b0*/  IMAD.MOV.U32 R13, RZ, RZ, RZ ;  /* 0x000000ffff0d7224 */ /* 0x000fe200078e00ff */
[----:B------:R-:W2:Y:S01]  /*69c0*/  LDCU.64 UR6, c[0x4][0x78] ;  /* 0x01000f00ff0677ac */ /* 0x000ea20008000a00 */
[----:B------:R-:W3:Y:S01]  /*69d0*/  LDC.64 R2, c[0x4][R3] ;  /* 0x0100000003027b82 */ /* 0x000ee20000000a00 */
[----:B------:R-:W5:Y:S01]  /*69e0*/  LDCU.64 UR4, c[0x4][0x10] ;  /* 0x01000200ff0477ac */ /* 0x000f620008000a00 */
[----:B-1----:R-:W-:Y:S01]  /*69f0*/  MOV R5, UR9 ;  /* 0x0000000900057c02 */ /* 0x002fe20008000f00 */
[----:B------:R-:W-:Y:S01]  /*6a00*/  IMAD.U32 R4, RZ, RZ, UR8 ;  /* 0x00000008ff047e24 */ /* 0x000fe2000f8e00ff */
[----:B--2---:R-:W-:Y:S01]  /*6a10*/  MOV R7, UR7 ;  /* 0x0000000700077c02 */ /* 0x004fe20008000f00 */
[----:B------:R-:W-:Y:S01]  /*6a20*/  IMAD.U32 R6, RZ, RZ, UR6 ;  /* 0x00000006ff067e24 */ /* 0x000fe2000f8e00ff */
[----:B-----5:R-:W-:Y:S01]  /*6a30*/  MOV R11, UR5 ;  /* 0x00000005000b7c02 */ /* 0x020fe20008000f00 */
[----:B------:R-:W-:Y:S02]  /*6a40*/  IMAD.U32 R10, RZ, RZ, UR4 ;  /* 0x00000004ff0a7e24 */ /* 0x000fe4000f8e00ff */
[----:B------:R-:W-:Y:S07]  /*6a50*/  LEPC R20, `(.L_x_110) ;  /* 0x000000001014794e */ /* 0x000fee0000000000 */
[----:B---34-:R-:W-:Y:S05]  /*6a60*/  CALL.ABS.NOINC R2 ;  /* 0x0000000002007343 */ /* 0x018fea0003c00000 */
.L_x_110:
[----:B------:R-:W-:Y:S01]  /*6a70*/  ISETP.NE.AND P0, PT, R55, RZ, PT ;  /* 0x000000ff3700720c */ /* 0x000fe20003f05270 */
[----:B------:R-:W-:Y:S05]  /*6a80*/  WARPSYNC.ALL ;  /* 0x0000000000007948 */ /* 0x000fea0003800000 */
[----:B------:R-:W-:Y:S01]  /*6a90*/  R2UR UR4, R25 ;  /* 0x00000000190472ca */ /* 0x000fe200000e0000 */
[----:B------:R-:W-:Y:S01]  /*6aa0*/  BSSY.RECONVERGENT B0, `(.L_x_111) ;  /* 0x0000057000007945 */ /* 0x000fe20003800200 */
[C---:B----4-:R-:W-:Y:S02]  /*6ab0*/  SHF.L.U32 R20, R28.reuse, 0x10, RZ ;  /* 0x000000101c147819 */ /* 0x050fe400000006ff */
[----:B------:R-:W-:Y:S02]  /*6ac0*/  LOP3.LUT R21, R28, 0xffff0000, RZ, 0xc0, !PT ;  /* 0xffff00001c157812 */ /* 0x000fe400078ec0ff */
[----:B------:R-:W-:Y:S02]  /*6ad0*/  SHF.L.U32 R25, R29, 0x10, RZ ;  /* 0x000000101d197819 */ /* 0x000fe400000006ff */
[----:B------:R-:W-:Y:S02]  /*6ae0*/  SHF.L.U32 R28, R30, 0x10, RZ ;  /* 0x000000101e1c7819 */ /* 0x000fe400000006ff */
[C---:B------:R-:W-:Y:S02]  /*6af0*/  SHF.L.U32 R32, R36.reuse, 0x10, RZ ;  /* 0x0000001024207819 */ /* 0x040fe400000006ff */
[----:B------:R-:W-:Y:S01]  /*6b00*/  LOP3.LUT R33, R36, 0xffff0000, RZ, 0xc0, !PT ;  /* 0xffff000024217812 */ /* 0x000fe200078ec0ff */
[----:B------:R-:W1:Y:S01]  /*6b10*/  LDTM.16dp256bit.x4 R4, tmem[UR4+0x20] ;  /* 0x00002004000479ee */ /* 0x000e620008120000 */
[----:B------:R-:W-:Y:S01]  /*6b20*/  R2UR UR4, R27 ;  /* 0x000000001b0472ca */ /* 0x000fe200000e0000 */
[----:B------:R-:W-:Y:S01]  /*6b30*/  NOP ;  /* 0x0000000000007918 */ /* 0x000fe20000000000 */
[----:B------:R-:W-:Y:S02]  /*6b40*/  LOP3.LUT R27, R29, 0xffff0000, RZ, 0xc0, !PT ;  /* 0xffff00001d1b7812 */ /* 0x000fe400078ec0ff */
[----:B------:R-:W-:Y:S02]  /*6b50*/  LOP3.LUT R29, R30, 0xffff0000, RZ, 0xc0, !PT ;  /* 0xffff00001e1d7812 */ /* 0x000fe400078ec0ff */
[C---:B------:R-:W-:Y:S02]  /*6b60*/  SHF.L.U32 R30, R31.reuse, 0x10, RZ ;  /* 0x000000101f1e7819 */ /* 0x040fe400000006ff */
[----:B------:R-:W-:Y:S02]  /*6b70*/  LOP3.LUT R31, R31, 0xffff0000, RZ, 0xc0, !PT ;  /* 0xffff00001f1f7812 */ /* 0x000fe400078ec0ff */
[C---:B------:R-:W-:Y:S02]  /*6b80*/  SHF.L.U32 R34, R37.reuse, 0x10, RZ ;  /* 0x0000001025227819 */ /* 0x040fe400000006ff */
[----:B------:R-:W-:Y:S01]  /*6b90*/  LOP3.LUT R35, R37, 0xffff0000, RZ, 0xc0, !PT ;  /* 0xffff000025237812 */ /* 0x000fe200078ec0ff */
[----:B------:R-:W-:Y:S01]  /*6ba0*/  UIADD3 UR4, UPT, UPT, UR4, 0xb0, URZ ;  /* 0x000000b004047890 */ /* 0x000fe2000fffe0ff */
[C---:B------:R-:W-:Y:S02]  /*6bb0*/  SHF.L.U32 R36, R38.reuse, 0x10, RZ ;  /* 0x0000001026247819 */ /* 0x040fe400000006ff */
[----:B------:R-:W-:Y:S01]  /*6bc0*/  LOP3.LUT R37, R38, 0xffff0000, RZ, 0xc0, !PT ;  /* 0xffff000026257812 */ /* 0x000fe200078ec0ff */
[----:B------:R-:W-:Y:S01]  /*6bd0*/  UPRMT UR4, UR54, 0x654, UR4 ;  /* 0x0000065436047896 */ /* 0x000fe20008000004 */
[C---:B------:R-:W-:Y:S02]  /*6be0*/  SHF.L.U32 R38, R39.reuse, 0x10, RZ ;  /* 0x0000001027267819 */ /* 0x040fe400000006ff */
[----:B------:R-:W-:Y:S01]  /*6bf0*/  LOP3.LUT R39, R39, 0xffff0000, RZ, 0xc0, !PT ;  /* 0xffff000027277812 */ /* 0x000fe200078ec0ff */
[C---:B-1----:R-:W-:Y:S01]  /*6c00*/  FMUL R4, R24.reuse, R4 ;  /* 0x0000000418047220 */ /* 0x042fe20000400000 */
[C---:B------:R-:W-:Y:S01]  /*6c10*/  FMUL R5, R24.reuse, R5 ;  /* 0x0000000518057220 */ /* 0x040fe20000400000 */
[----:B------:R-:W-:Y:S03]  /*6c20*/  FMUL R6, R24, R6 ;  /* 0x0000000618067220 */ /* 0x000fe60000400000 */
[----:B------:R-:W-:Y:S01]  /*6c30*/  SYNCS.ARRIVE.TRANS64.RED.A1T0 RZ, [UR4], RZ ;  /* 0x000000ffffff79a7 */ /* 0x000fe20008100404 */
[C---:B------:R-:W-:Y:S01]  /*6c40*/  FFMA R4, R26.reuse, R20, R4 ;  /* 0x000000141a047223 */ /* 0x040fe20000000004 */
[C---:B------:R-:W-:Y:S01]  /*6c50*/  FFMA R5, R26.reuse, R21, R5 ;  /* 0x000000151a057223 */ /* 0x040fe20000000005 */
[----:B------:R-:W-:Y:S01]  /*6c60*/  FFMA R6, R26, R25, R6 ;  /* 0x000000191a067223 */ /* 0x000fe20000000006 */
[C---:B------:R-:W-:Y:S01]  /*6c70*/  FMUL R7, R24.reuse, R7 ;  /* 0x0000000718077220 */ /* 0x040fe20000400000 */
[C---:B------:R-:W-:Y:S01]  /*6c80*/  FMUL R8, R24.reuse, R8 ;  /* 0x0000000818087220 */ /* 0x040fe20000400000 */
[----:B------:R-:W-:Y:S01]  /*6c90*/  FMUL R9, R24, R9 ;  /* 0x0000000918097220 */ /* 0x000fe20000400000 */
[----:B------:R-:W-:Y:S01]  /*6ca0*/  F2FP.BF16.F32.PACK_AB R4, R5, R4 ;  /* 0x000000040504723e */ /* 0x000fe200000010ff */
[C---:B------:R-:W-:Y:S01]  /*6cb0*/  FFMA R7, R26.reuse, R27, R7 ;  /* 0x0000001b1a077223 */ /* 0x040fe20000000007 */
[C---:B------:R-:W-:Y:S01]  /*6cc0*/  FFMA R8, R26.reuse, R28, R8 ;  /* 0x0000001c1a087223 */ /* 0x040fe20000000008 */
[----:B------:R-:W-:Y:S01]  /*6cd0*/  FFMA R9, R26, R29, R9 ;  /* 0x0000001d1a097223 */ /* 0x000fe20000000009 */
[C---:B------:R-:W-:Y:S01]  /*6ce0*/  FMUL R10, R24.reuse, R10 ;  /* 0x0000000a180a7220 */ /* 0x040fe20000400000 */
[C---:B------:R-:W-:Y:S01]  /*6cf0*/  FMUL R11, R24.reuse, R11 ;  /* 0x0000000b180b7220 */ /* 0x040fe20000400000 */
[----:B------:R-:W-:Y:S01]  /*6d00*/  F2FP.BF16.F32.PACK_AB R5, R7, R6 ;  /* 0x000000060705723e */ /* 0x000fe200000010ff */
[C---:B------:R-:W-:Y:S01]  /*6d10*/  FMUL R0, R24.reuse, R12 ;  /* 0x0000000c18007220 */ /* 0x040fe20000400000 */
[----:B------:R-:W-:Y:S01]  /*6d20*/  FMUL R2, R24, R13 ;  /* 0x0000000d18027220 */ /* 0x000fe20000400000 */
[----:B------:R-:W-:Y:S01]  /*6d30*/  FFMA R10, R26, R30, R10 ;  /* 0x0000001e1a0a7223 */ /* 0x000fe2000000000a */
[----:B------:R-:W-:Y:S01]  /*6d40*/  FMUL R3, R24, R14 ;  /* 0x0000000e18037220 */ /* 0x000fe20000400000 */
[----:B------:R-:W-:Y:S01]  /*6d50*/  F2FP.BF16.F32.PACK_AB R6, R9, R8 ;  /* 0x000000080906723e */ /* 0x000fe200000010ff */
[----:B------:R-:W-:Y:S01]  /*6d60*/  FFMA R11, R26, R31, R11 ;  /* 0x0000001f1a0b7223 */ /* 0x000fe2000000000b */
[C---:B------:R-:W-:Y:S01]  /*6d70*/  FMUL R15, R24.reuse, R15 ;  /* 0x0000000f180f7220 */ /* 0x040fe20000400000 */
[----:B------:R-:W-:Y:S01]  /*6d80*/  FMUL R12, R24, R16 ;  /* 0x00000010180c7220 */ /* 0x000fe20000400000 */
[----:B------:R-:W-:Y:S01]  /*6d90*/  FFMA R0, R26, R32, R0 ;  /* 0x000000201a007223 */ /* 0x000fe20000000000 */
[----:B------:R-:W-:Y:S01]  /*6da0*/  MOV R8, UR45 ;  /* 0x0000002d00087c02 */ /* 0x000fe20008000f00 */
[----:B------:R-:W-:Y:S01]  /*6db0*/  FMUL R13, R24, R17 ;  /* 0x00000011180d7220 */ /* 0x000fe20000400000 */
[----:B------:R-:W-:Y:S01]  /*6dc0*/  FFMA R2, R26, R33, R2 ;  /* 0x000000211a027223 */ /* 0x000fe20000000002 */
[----:B------:R-:W-:Y:S01]  /*6dd0*/  FMUL R14, R24, R18 ;  /* 0x00000012180e7220 */ /* 0x000fe20000400000 */
[C---:B------:R-:W-:Y:S01]  /*6de0*/  FFMA R3, R26.reuse, R34, R3 ;  /* 0x000000221a037223 */ /* 0x040fe20000000003 */
[----:B------:R-:W-:Y:S01]  /*6df0*/  FFMA R15, R26, R35, R15 ;  /* 0x000000231a0f7223 */ /* 0x000fe2000000000f */
[----:B------:R-:W-:Y:S01]  /*6e00*/  FMUL R19, R24, R19 ;  /* 0x0000001318137220 */ /* 0x000fe20000400000 */
[----:B------:R-:W-:Y:S01]  /*6e10*/  FFMA R12, R26, R36, R12 ;  /* 0x000000241a0c7223 */ /* 0x000fe2000000000c */
[----:B------:R-:W-:Y:S01]  /*6e20*/  LEA R8, R8, R44, 0xb ;  /* 0x0000002c08087211 */ /* 0x000fe200078e58ff */
        /* <DEDUP_REMOVED lines=21> */
[----:B------:R-:W-:Y:S02]  /*6f80*/  ULEA UR5, UR45, UR44, 0xc ;  /* 0x0000002c2d057291 */ /* 0x000fe4000f8e60ff */
[----:B------:R-:W-:Y:S02]  /*6f90*/  UIADD3 UR9, UPT, UPT, UR49, 0x20, URZ ;  /* 0x0000002031097890 */ /* 0x000fe4000fffe0ff */
[----:B------:R-:W-:Y:S01]  /*6fa0*/  UIADD3 UR8, UPT, UPT, UR5, 0x200, URZ ;  /* 0x0000020005087890 */ /* 0x000fe2000fffe0ff */
[----:B------:R-:W-:Y:S01]  /*6fb0*/  UMOV UR10, UR50 ;  /* 0x00000032000a7c82 */ /* 0x000fe20008000000 */
[----:B------:R-:W-:Y:S01]  /*6fc0*/  UMOV UR11, UR36 ;  /* 0x00000024000b7c82 */ /* 0x000fe20008000000 */
[----:B--2---:R-:W-:Y:S04]  /*6fd0*/  UIADD3 UR4, UP0, UPT, UR6, 0x680, URZ ;  /* 0x0000068006047890 */ /* 0x004fe8000ff1e0ff */
[----:B------:R-:W-:Y:S09]  /*6fe0*/  UIADD3.X UR5, UPT, UPT, URZ, UR7, URZ, UP0, !UPT ;  /* 0x00000007ff057290 */ /* 0x000ff200087fe4ff */
[----:B------:R2:W-:Y:S02]  /*6ff0*/  UTMASTG.3D [UR8], [UR4] ;  /* 0x00000008040073b5 */ /* 0x0005e40008010000 */
[----:B--2---:R0:W-:Y:S02]  /*7000*/  UTMACMDFLUSH ;  /* 0x00000000000079b7 */ /* 0x0041e40000000000 */
.L_x_112:
[----:B------:R-:W-:Y:S05]  /*7010*/  BSYNC.RECONVERGENT B0 ;  /* 0x0000000000007941 */ /* 0x000fea0003800200 */
.L_x_111:
[----:B------:R-:W-:Y:S01]  /*7020*/  UIADD3 UR4, UPT, UPT, UR45, 0x1, URZ ;  /* 0x000000012d047890 */ /* 0x000fe2000fffe0ff */
[----:B------:R-:W-:Y:S03]  /*7030*/  BSSY.RECONVERGENT B0, `(.L_x_113) ;  /* 0x0000008000007945 */ /* 0x000fe60003800200 */
[----:B------:R-:W-:Y:S04]  /*7040*/  UISETP.NE.AND UP0, UPT, UR4, 0x3, UPT ;  /* 0x000000030400788c */ /* 0x000fe8000bf05270 */
[----:B------:R-:W-:Y:S02]  /*7050*/  UISETP.EQ.XOR UP1, UPT, UR47, 0x3, !UP0 ;  /* 0x000000032f00788c */ /* 0x000fe4000c722a70 */
[----:B------:R-:W-:Y:S02]  /*7060*/  USEL UR46, UR4, URZ, UP0 ;  /* 0x000000ff042e7287 */ /* 0x000fe40008000000 */
[----:B------:R-:W-:Y:S04]  /*7070*/  USEL UR5, URZ, 0x1, !UP1 ;  /* 0x00000001ff057887 */ /* 0x000fe8000c800000 */
[----:B------:R-:W-:Y:S01]  /*7080*/  ULOP3.LUT UR55, UR55, UR5, URZ, 0x3c, !UPT ;  /* 0x0000000537377292 */ /* 0x000fe2000f8e3cff */
[----:B------:R-:W-:Y:S11]  /*7090*/  @P0 BRA `(.L_x_114) ;  /* 0x0000000000040947 */ /* 0x000ff60003800000 */
[----:B------:R-:W-:Y:S04]  /*70a0*/  DEPBAR.LE SB0, 0x1 ;  /* 0x000080400000791a */ /* 0x000fe80000000000 */
.L_x_114:
[----:B------:R-:W-:Y:S05]  /*70b0*/  BSYNC.RECONVERGENT B0 ;  /* 0x0000000000007941 */ /* 0x000fea0003800200 */
.L_x_113:
[----:B------:R-:W-:Y:S01]  /*70c0*/  BAR.SYNC.DEFER_BLOCKING 0x1, 0x80 ;  /* 0x0042000000007b1d */ /* 0x000fe20000010000 */
[----:B------:R-:W-:Y:S01]  /*70d0*/  UISETP.NE.AND UP0, UPT, UR53, -0x2, UPT ;  /* 0xfffffffe3500788c */ /* 0x000fe2000bf05270 */
[----:B------:R-:W-:Y:S08]  /*70e0*/  IADD3 R22, PT, PT, R22, 0x1, RZ ;  /* 0x0000000116167810 */ /* 0x000ff00007ffe0ff */
[----:B------:R-:W-:Y:S05]  /*70f0*/  BRA.U !UP0, `(.L_x_115) ;  /* 0x0000000108287547 */ /* 0x000fea000b800000 */
[----:B------:R-:W-:Y:S01]  /*7100*/  ISETP.NE.AND P0, PT, R61, RZ, PT ;  /* 0x000000ff3d00720c */ /* 0x000fe20003f05270 */
[----:B------:R-:W-:Y:S01]  /*7110*/  IMAD.U32 R2, RZ, RZ, UR52 ;  /* 0x00000034ff027e24 */ /* 0x000fe2000f8e00ff */
[----:B------:R-:W-:Y:S01]  /*7120*/  UIADD3 UR4, UPT, UPT, UR52, 0x1, URZ ;  /* 0x0000000134047890 */ /* 0x000fe2000fffe0ff */
[----:B------:R-:W-:Y:S03]  /*7130*/  IMAD.U32 R0, RZ, RZ, UR54 ;  /* 0x00000036ff007e24 */ /* 0x000fe6000f8e00ff */
[----:B------:R-:W-:Y:S04]  /*7140*/  UISETP.NE.AND UP0, UPT, UR4, 0x3, UPT ;  /* 0x000000030400788c */ /* 0x000fe8000bf05270 */
[----:B------:R-:W-:Y:S03]  /*7150*/  USEL UR52, UR4, URZ, UP0 ;  /* 0x000000ff04347287 */ /* 0x000fe60008000000 */
[----:B------:R-:W-:Y:S05]  /*7160*/  @P0 LEA R2, R2, UR44, 0x3 ;  /* 0x0000002c02020c11 */ /* 0x000fea000f8e18ff */
[----:B------:R-:W-:Y:S05]  /*7170*/  @P0 VIADD R2, R2, 0x48 ;  /* 0x0000004802020836 */ /* 0x000fea0000000000 */
[----:B------:R-:W-:Y:S04]  /*7180*/  @P0 PRMT R0, R0, 0x654, R2 ;  /* 0x0000065400000816 */ /* 0x000fe80000000002 */
[----:B------:R2:W-:Y:S03]  /*7190*/  @P0 SYNCS.ARRIVE.TRANS64.RED.A1T0 RZ, [R0+URZ], RZ ;  /* 0x000000ff00ff09a7 */ /* 0x0005e600081004ff */
.L_x_115:
[----:B------:R-:W-:Y:S01]  /*71a0*/  R2UR UR6, R60 ;  /* 0x000000003c0672ca */ /* 0x000fe200000e0000 */
[----:B------:R-:W-:Y:S01]  /*71b0*/  UIADD3 UR53, UPT, UPT, UR53, 0x2, URZ ;  /* 0x0000000235357890 */ /* 0x000fe2000fffe0ff */
[----:B------:R-:W-:Y:S02]  /*71c0*/  R2UR UR5, R47 ;  /* 0x000000002f0572ca */ /* 0x000fe400000e0000 */
[----:B------:R-:W-:Y:S02]  /*71d0*/  R2UR UR4, R48 ;  /* 0x00000000300472ca */ /* 0x000fe400000e0000 */
[----:B------:R-:W-:Y:S02]  /*71e0*/  R2UR UR36, R58 ;  /* 0x000000003a2472ca */ /* 0x000fe400000e0000 */
[----:B------:R-:W-:Y:S02]  /*71f0*/  ISETP.NE.AND P0, PT, R51, 0x2, PT ;  /* 0x000000023300780c */ /* 0x000fe40003f05270 */
[----:B------:R-:W-:Y:S02]  /*7200*/  ISETP.NE.AND P1, PT, R22, 0x4, PT ;  /* 0x000000041600780c */ /* 0x000fe40003f25270 */
[----:B------:R-:W-:Y:S01]  /*7210*/  SEL R2, RZ, 0x1, P0 ;  /* 0x00000001ff027807 */ /* 0x000fe20000000000 */
[----:B------:R-:W-:Y:S01]  /*7220*/  UISETP.NE.AND UP0, UPT, UR6, URZ, UPT ;  /* 0x000000ff0600728c */ /* 0x000fe2000bf05270 */
[----:B--2---:R-:W-:Y:S01]  /*7230*/  SEL R0, RZ, 0x1, P1 ;  /* 0x00000001ff007807 */ /* 0x004fe20000800000 */
[----:B------:R-:W-:Y:S01]  /*7240*/  UIADD3 UR30, UPT, UPT, UR37, UR5, URZ ;  /* 0x00000005251e7290 */ /* 0x000fe2000fffe0ff */
[----:B------:R-:W-:Y:S01]  /*7250*/  LOP3.LUT R52, R52, R2, RZ, 0x3c, !PT ;  /* 0x0000000234347212 */ /* 0x000fe200078e3cff */
[----:B------:R-:W-:Y:S01]  /*7260*/  UIADD3 UR26, UPT, UPT, UR38, UR4, URZ ;  /* 0x00000004261a7290 */ /* 0x000fe2000fffe0ff */
[----:B------:R-:W-:Y:S02]  /*7270*/  LOP3.LUT R53, R53, R0, RZ, 0x3c, !PT ;  /* 0x0000000035357212 */ /* 0x000fe400078e3cff */
[----:B------:R-:W-:Y:S02]  /*7280*/  SEL R51, R51, RZ, P0 ;  /* 0x000000ff33337207 */ /* 0x000fe40000000000 */
[----:B------:R-:W-:Y:S01]  /*7290*/  SEL R22, R22, RZ, P1 ;  /* 0x000000ff16167207 */ /* 0x000fe20000800000 */
[----:B------:R-:W-:Y:S06]  /*72a0*/  BRA.U UP0, `(.L_x_116) ;  /* 0xffffffdd005c7547 */ /* 0x000fec000b83ffff */
[----:B------:R-:W-:-:S13]  /*72b0*/  R2UR UR4, R49 ;  /* 0x00000000310472ca */ /* 0x000fda00000e0000 */
[----:B------:R-:W-:-:S09]  /*72c0*/  UISETP.NE.AND UP0, UPT, UR4, URZ, UPT ;  /* 0x000000ff0400728c */ /* 0x000fd2000bf05270 */
[----:B------:R-:W-:Y:S05]  /*72d0*/  BRA.U !UP0, `(.L_x_117) ;  /* 0x0000000108487547 */ /* 0x000fea000b800000 */
[----:B------:R-:W2:Y:S02]  /*72e0*/  LDCU.64 UR4, c[0x0][0x890] ;  /* 0x00011200ff0477ac */ /* 0x000ea40008000a00 */
[----:B--2---:R-:W-:-:S04]  /*72f0*/  UISETP.NE.U32.AND UP0, UPT, UR4, URZ, UPT ;  /* 0x000000ff0400728c */ /* 0x004fc8000bf05070 */
[----:B------:R-:W-:-:S09]  /*7300*/  UISETP.NE.AND.EX UP0, UPT, UR5, URZ, UPT, UP0 ;  /* 0x000000ff0500728c */ /* 0x000fd2000bf05300 */
[----:B------:R-:W-:Y:S05]  /*7310*/  BRA.U UP0, `(.L_x_118) ;  /* 0x00000001000c7547 */ /* 0x000fea000b800000 */
[----:B------:R-:W-:-:S13]  /*7320*/  FSETP.NEU.AND P0, PT, R26, RZ, PT ;  /* 0x000000ff1a00720b */ /* 0x000fda0003f0d000 */
[----:B------:R-:W-:Y:S05]  /*7330*/  @!P0 EXIT ;  /* 0x000000000000894d */ /* 0x000fea0003800000 */
[----:B------:R-:W-:Y:S05]  /*7340*/  BRA `(.L_x_117) ;  /* 0x00000000002c7947 */ /* 0x000fea0003800000 */
.L_x_118:
[----:B------:R-:W-:Y:S01]  /*7350*/  ISETP.NE.AND P0, PT, R50, RZ, PT ;  /* 0x000000ff3200720c */ /* 0x000fe20003f05270 */
[----:B------:R-:W-:-:S12]  /*7360*/  BSSY.RECONVERGENT B0, `(.L_x_117) ;  /* 0x0000009000007945 */ /* 0x000fd80003800200 */
[----:B------:R-:W-:Y:S05]  /*7370*/  @P0 BRA `(.L_x_119) ;  /* 0x0000000000140947 */ /* 0x000fea0003800000 */
[----:B------:R-:W2:Y:S02]  /*7380*/  LDCU.64 UR4, c[0x0][0x888] ;  /* 0x00011100ff0477ac */ /* 0x000ea40008000a00 */
[----:B--2---:R-:W-:-:S04]  /*7390*/  ISETP.NE.U32.AND P0, PT, RZ, UR4, PT ;  /* 0x00000004ff007c0c */ /* 0x004fc8000bf05070 */
[----:B------:R-:W-:-:S13]  /*73a0*/  ISETP.NE.AND.EX P0, PT, RZ, UR5, PT, P0 ;  /* 0x00000005ff007c0c */ /* 0x000fda000bf05300 */
[----:B------:R-:W-:Y:S05]  /*73b0*/  @!P0 EXIT ;  /* 0x000000000000894d */ /* 0x000fea0003800000 */
[----:B------:R-:W-:Y:S05]  /*73c0*/  BRA `(.L_x_120) ;  /* 0x0000000000087947 */ /* 0x000fea0003800000 */
.L_x_119:
[----:B------:R-:W-:-:S13]  /*73d0*/  FSETP.NEU.AND P0, PT, R26, RZ, PT ;  /* 0x000000ff1a00720b */ /* 0x000fda0003f0d000 */
[----:B------:R-:W-:Y:S05]  /*73e0*/  @!P0 EXIT ;  /* 0x000000000000894d */ /* 0x000fea0003800000 */
.L_x_120:
[----:B------:R-:W-:Y:S05]  /*73f0*/  BSYNC.RECONVERGENT B0 ;  /* 0x0000000000007941 */ /* 0x000fea0003800200 */
.L_x_117:
[----:B------:R-:W-:Y:S01]  /*7400*/  ULEA UR4, UR52, UR44, 0x3 ;  /* 0x0000002c34047291 */ /* 0x000fe2000f8e18ff */
[----:B------:R-:W-:-:S04]  /*7410*/  DEPBAR.LE SB0, 0x0 ;  /* 0x000080000000791a */ /* 0x000fc80000000000 */
[----:B------:R-:W-:-:S04]  /*7420*/  UIADD3 UR4, UPT, UPT, UR4, 0x48, URZ ;  /* 0x0000004804047890 */ /* 0x000fc8000fffe0ff */
[----:B------:R-:W-:-:S09]  /*7430*/  UPRMT UR4, UR54, 0x654, UR4 ;  /* 0x0000065436047896 */ /* 0x000fd20008000004 */
[----:B------:R-:W-:Y:S01]  /*7440*/  SYNCS.ARRIVE.TRANS64.RED.A1T0 RZ, [UR4], RZ ;  /* 0x000000ffffff79a7 */ /* 0x000fe20008100404 */
[----:B------:R-:W-:Y:S05]  /*7450*/  EXIT ;  /* 0x000000000000794d */ /* 0x000fea0003800000 */
.L_x_24:
[----:B--2---:R2:W3:Y:S02]  /*7460*/  SYNCS.PHASECHK.TRANS64.TRYWAIT P0, [R0+URZ+0xe0], R2 ;  /* 0x0000e002000075a7 */ /* 0x0044e400080011ff */
[----:B---3--:R-:W-:Y:S05]  /*7470*/  @!P0 NANOSLEEP.SYNCS 0x989680 ;  /* 0x009896800000895d */ /* 0x008fea0003900000 */
[----:B------:R-:W3:Y:S02]  /*7480*/  @!P0 SYNCS.PHASECHK.TRANS64 P0, [R0+URZ+0xe0], R2 ;  /* 0x0000e002000085a7 */ /* 0x000ee400080010ff */
[----:B---3--:R-:W-:Y:S05]  /*7490*/  @!P0 BRA `(.L_x_24) ;  /* 0xfffffffc00f08947 */ /* 0x008fea000383ffff */
[----:B------:R-:W-:Y:S05]  /*74a0*/  BRA `(.L_x_121) ;  /* 0xffffffa000f87947 */ /* 0x000fea000383ffff */
.L_x_27:
[----:B-1----:R-:W-:-:S07]  /*74b0*/  MOV R0, UR33 ;  /* 0x0000002100007c02 */ /* 0x002fce0008000f00 */
.L_x_122:
[----:B-1----:R1:W2:Y:S02]  /*74c0*/  SYNCS.PHASECHK.TRANS64.TRYWAIT P0, [R0+URZ+0x18], R3 ;  /* 0x00001803000075a7 */ /* 0x0022a400080011ff */
[----:B--2---:R-:W-:Y:S05]  /*74d0*/  @!P0 NANOSLEEP.SYNCS 0x989680 ;  /* 0x009896800000895d */ /* 0x004fea0003900000 */
[----:B------:R-:W2:Y:S02]  /*74e0*/  @!P0 SYNCS.PHASECHK.TRANS64 P0, [R0+URZ+0x18], R3 ;  /* 0x00001803000085a7 */ /* 0x000ea400080010ff */
[----:B--2---:R-:W-:Y:S05]  /*74f0*/  @!P0 BRA `(.L_x_122) ;  /* 0xfffffffc00f08947 */ /* 0x004fea000383ffff */
[----:B------:R-:W-:Y:S05]  /*7500*/  BRA `(.L_x_26) ;  /* 0xffffffa400407947 */ /* 0x000fea000383ffff */
.L_x_34:
[----:B-1----:R-:W-:-:S07]  /*7510*/  MOV R0, UR17 ;  /* 0x0000001100007c02 */ /* 0x002fce0008000f00 */
.L_x_123:
[----:B-1----:R1:W2:Y:S02]  /*7520*/  SYNCS.PHASECHK.TRANS64.TRYWAIT P0, [R0+URZ+0x18], R3 ;  /* 0x00001803000075a7 */ /* 0x0022a400080011ff */
[----:B--2---:R-:W-:Y:S05]  /*7530*/  @!P0 NANOSLEEP.SYNCS 0x989680 ;  /* 0x009896800000895d */ /* 0x004fea0003900000 */
[----:B------:R-:W2:Y:S02]  /*7540*/  @!P0 SYNCS.PHASECHK.TRANS64 P0, [R0+URZ+0x18], R3 ;  /* 0x00001803000085a7 */ /* 0x000ea400080010ff */
[----:B--2---:R-:W-:Y:S05]  /*7550*/  @!P0 BRA `(.L_x_123) ;  /* 0xfffffffc00f08947 */ /* 0x004fea000383ffff */
[----:B------:R-:W-:Y:S05]  /*7560*/  BRA `(.L_x_33) ;  /* 0xffffffa400fc7947 */ /* 0x000fea000383ffff */
.L_x_39:
[----:B-1----:R1:W2:Y:S02]  /*7570*/  SYNCS.PHASECHK.TRANS64.TRYWAIT P0, [R3+URZ+0x70], R0 ;  /* 0x00007000030075a7 */ /* 0x0022a400080011ff */
[----:B--2---:R-:W-:Y:S05]  /*7580*/  @!P0 NANOSLEEP.SYNCS 0x989680 ;  /* 0x009896800000895d */ /* 0x004fea0003900000 */
[----:B------:R-:W2:Y:S02]  /*7590*/  @!P0 SYNCS.PHASECHK.TRANS64 P0, [R3+URZ+0x70], R0 ;  /* 0x00007000030085a7 */ /* 0x000ea400080010ff */
[----:B--2---:R-:W-:Y:S05]  /*75a0*/  @!P0 BRA `(.L_x_39) ;  /* 0xfffffffc00f08947 */ /* 0x004fea000383ffff */
[----:B------:R-:W-:Y:S05]  /*75b0*/  BRA `(.L_x_124) ;  /* 0xffffffa800a07947 */ /* 0x000fea000383ffff */
.L_x_43:
[----:B------:R-:W-:-:S07]  /*75c0*/  MOV R0, UR4 ;  /* 0x0000000400007c02 */ /* 0x000fce0008000f00 */
.L_x_125:
[----:B-1----:R1:W2:Y:S02]  /*75d0*/  SYNCS.PHASECHK.TRANS64.TRYWAIT P0, [R0+URZ], R2 ;  /* 0x00000002000075a7 */ /* 0x0022a400080011ff */
[----:B--2---:R-:W-:Y:S05]  /*75e0*/  @!P0 NANOSLEEP.SYNCS 0x989680 ;  /* 0x009896800000895d */ /* 0x004fea0003900000 */
[----:B------:R-:W2:Y:S02]  /*75f0*/  @!P0 SYNCS.PHASECHK.TRANS64 P0, [R0+URZ], R2 ;  /* 0x00000002000085a7 */ /* 0x000ea400080010ff */
[----:B--2---:R-:W-:Y:S05]  /*7600*/  @!P0 BRA `(.L_x_125) ;  /* 0xfffffffc00f08947 */ /* 0x004fea000383ffff */
[----:B------:R-:W-:Y:S05]  /*7610*/  BRA `(.L_x_126) ;  /* 0xffffffb0004c7947 */ /* 0x000fea000383ffff */
.L_x_44:
[----:B------:R-:W-:-:S07]  /*7620*/  MOV R0, UR5 ;  /* 0x0000000500007c02 */ /* 0x000fce0008000f00 */
.L_x_127:
[----:B-1----:R1:W2:Y:S02]  /*7630*/  SYNCS.PHASECHK.TRANS64.TRYWAIT P0, [R0+URZ], R2 ;  /* 0x00000002000075a7 */ /* 0x0022a400080011ff */
[----:B--2---:R-:W-:Y:S05]  /*7640*/  @!P0 NANOSLEEP.SYNCS 0x989680 ;  /* 0x009896800000895d */ /* 0x004fea0003900000 */
[----:B------:R-:W2:Y:S02]  /*7650*/  @!P0 SYNCS.PHASECHK.TRANS64 P0, [R0+URZ], R2 ;  /* 0x00000002000085a7 */ /* 0x000ea400080010ff */
[----:B--2---:R-:W-:Y:S05]  /*7660*/  @!P0 BRA `(.L_x_127) ;  /* 0xfffffffc00f08947 */ /* 0x004fea000383ffff */
[----:B------:R-:W-:Y:S05]  /*7670*/  BRA `(.L_x_128) ;  /* 0xffffffb000587947 */ /* 0x000fea000383ffff */
.L_x_47:
[----:B-1----:R1:W2:Y:S02]  /*7680*/  SYNCS.PHASECHK.TRANS64.TRYWAIT P0, [R2+URZ+0xd0], R4 ;  /* 0x0000d004020075a7 */ /* 0x0022a400080011ff */
[----:B--2---:R-:W-:Y:S05]  /*7690*/  @!P0 NANOSLEEP.SYNCS 0x989680 ;  /* 0x009896800000895d */ /* 0x004fea0003900000 */
[----:B------:R-:W2:Y:S02]  /*76a0*/  @!P0 SYNCS.PHASECHK.TRANS64 P0, [R2+URZ+0xd0], R4 ;  /* 0x0000d004020085a7 */ /* 0x000ea400080010ff */
[----:B--2---:R-:W-:Y:S05]  /*76b0*/  @!P0 BRA `(.L_x_47) ;  /* 0xfffffffc00f08947 */ /* 0x004fea000383ffff */
[----:B------:R-:W-:Y:S05]  /*76c0*/  BRA `(.L_x_129) ;  /* 0xffffffb000b47947 */ /* 0x000fea000383ffff */
.L_x_48:
[----:B------:R-:W-:-:S07]  /*76d0*/  MOV R2, UR4 ;  /* 0x0000000400027c02 */ /* 0x000fce0008000f00 */
.L_x_130:
[----:B-1----:R1:W2:Y:S02]  /*76e0*/  SYNCS.PHASECHK.TRANS64.TRYWAIT P0, [R2+URZ+0x80], R5 ;  /* 0x00008005020075a7 */ /* 0x0022a400080011ff */
[----:B--2---:R-:W-:Y:S05]  /*76f0*/  @!P0 NANOSLEEP.SYNCS 0x989680 ;  /* 0x009896800000895d */ /* 0x004fea0003900000 */
[----:B------:R-:W2:Y:S02]  /*7700*/  @!P0 SYNCS.PHASECHK.TRANS64 P0, [R2+URZ+0x80], R5 ;  /* 0x00008005020085a7 */ /* 0x000ea400080010ff */
[----:B--2---:R-:W-:Y:S05]  /*7710*/  @!P0 BRA `(.L_x_130) ;  /* 0xfffffffc00f08947 */ /* 0x004fea000383ffff */
[----:B------:R-:W-:Y:S05]  /*7720*/  BRA `(.L_x_131) ;  /* 0xffffffb000c47947 */ /* 0x000fea000383ffff */
.L_x_49:
[----:B-1----:R1:W2:Y:S02]  /*7730*/  SYNCS.PHASECHK.TRANS64.TRYWAIT P1, [R2+URZ+0x70], R4 ;  /* 0x00007004020075a7 */ /* 0x0022a400080211ff */
[----:B--2---:R-:W-:Y:S05]  /*7740*/  @!P1 NANOSLEEP.SYNCS 0x989680 ;  /* 0x009896800000995d */ /* 0x004fea0003900000 */
[----:B------:R-:W2:Y:S02]  /*7750*/  @!P1 SYNCS.PHASECHK.TRANS64 P1, [R2+URZ+0x70], R4 ;  /* 0x00007004020095a7 */ /* 0x000ea400080210ff */
[----:B--2---:R-:W-:Y:S05]  /*7760*/  @!P1 BRA `(.L_x_49) ;  /* 0xfffffffc00f09947 */ /* 0x004fea000383ffff */
[----:B------:R-:W-:Y:S05]  /*7770*/  BRA `(.L_x_132) ;  /* 0xffffffb000f47947 */ /* 0x000fea000383ffff */
.L_x_52:
[----:B------:R-:W-:-:S07]  /*7780*/  MOV R0, UR4 ;  /* 0x0000000400007c02 */ /* 0x000fce0008000f00 */
.L_x_133:
[----:B-1----:R1:W2:Y:S02]  /*7790*/  SYNCS.PHASECHK.TRANS64.TRYWAIT P0, [R0+URZ+0x80], R2 ;  /* 0x00008002000075a7 */ /* 0x0022a400080011ff */
[----:B--2---:R-:W-:Y:S05]  /*77a0*/  @!P0 NANOSLEEP.SYNCS 0x989680 ;  /* 0x009896800000895d */ /* 0x004fea0003900000 */
[----:B------:R-:W2:Y:S02]  /*77b0*/  @!P0 SYNCS.PHASECHK.TRANS64 P0, [R0+URZ+0x80], R2 ;  /* 0x00008002000085a7 */ /* 0x000ea400080010ff */
[----:B--2---:R-:W-:Y:S05]  /*77c0*/  @!P0 BRA `(.L_x_133) ;  /* 0xfffffffc00f08947 */ /* 0x004fea000383ffff */
[----:B------:R-:W-:Y:S05]  /*77d0*/  BRA `(.L_x_51) ;  /* 0xffffffb400487947 */ /* 0x000fea000383ffff */
.L_x_59:
[----:B-1----:R1:W2:Y:S02]  /*77e0*/  SYNCS.PHASECHK.TRANS64.TRYWAIT P1, [R0+URZ+0x70], R2 ;  /* 0x00007002000075a7 */ /* 0x0022a400080211ff */
[----:B--2---:R-:W-:Y:S05]  /*77f0*/  @!P1 NANOSLEEP.SYNCS 0x989680 ;  /* 0x009896800000995d */ /* 0x004fea0003900000 */
[----:B------:R-:W2:Y:S02]  /*7800*/  @!P1 SYNCS.PHASECHK.TRANS64 P1, [R0+URZ+0x70], R2 ;  /* 0x00007002000095a7 */ /* 0x000ea400080210ff */
[----:B--2---:R-:W-:Y:S05]  /*7810*/  @!P1 BRA `(.L_x_59) ;  /* 0xfffffffc00f09947 */ /* 0x004fea000383ffff */
[----:B------:R-:W-:Y:S05]  /*7820*/  BRA `(.L_x_134) ;  /* 0xffffffb800bc7947 */ /* 0x000fea000383ffff */
.L_x_60:
[----:B------:R-:W-:-:S07]  /*7830*/  MOV R2, UR31 ;  /* 0x0000001f00027c02 */ /* 0x000fce0008000f00 */
.L_x_135:
[----:B-1----:R1:W2:Y:S02]  /*7840*/  SYNCS.PHASECHK.TRANS64.TRYWAIT P0, [R2+URZ+0xb0], R0 ;  /* 0x0000b000020075a7 */ /* 0x0022a400080011ff */
[----:B--2---:R-:W-:Y:S05]  /*7850*/  @!P0 NANOSLEEP.SYNCS 0x989680 ;  /* 0x009896800000895d */ /* 0x004fea0003900000 */
[----:B------:R-:W2:Y:S02]  /*7860*/  @!P0 SYNCS.PHASECHK.TRANS64 P0, [R2+URZ+0xb0], R0 ;  /* 0x0000b000020085a7 */ /* 0x000ea400080010ff */
[----:B--2---:R-:W-:Y:S05]  /*7870*/  @!P0 BRA `(.L_x_135) ;  /* 0xfffffffc00f08947 */ /* 0x004fea000383ffff */
[----:B------:R-:W-:Y:S05]  /*7880*/  BRA `(.L_x_136) ;  /* 0xffffffbc000c7947 */ /* 0x000fea000383ffff */
.L_x_63:
[----:B------:R-:W-:Y:S07]  /*7890*/  MOV R0, UR5 ;  /* 0x0000000500007c02 */ /* 0x000fee0008000f00 */
.L_x_137:
[----:B-1----:R1:W2:Y:S02]  /*78a0*/  SYNCS.PHASECHK.TRANS64.TRYWAIT P0, [R0+URZ], R2 ;  /* 0x00000002000075a7 */ /* 0x0022a400080011ff */
[----:B--2---:R-:W-:Y:S05]  /*78b0*/  @!P0 NANOSLEEP.SYNCS 0x989680 ;  /* 0x009896800000895d */ /* 0x004fea0003900000 */
[----:B------:R-:W2:Y:S02]  /*78c0*/  @!P0 SYNCS.PHASECHK.TRANS64 P0, [R0+URZ], R2 ;  /* 0x00000002000085a7 */ /* 0x000ea400080010ff */
[----:B--2---:R-:W-:Y:S05]  /*78d0*/  @!P0 BRA `(.L_x_137) ;  /* 0xfffffffc00f08947 */ /* 0x004fea000383ffff */
[----:B------:R-:W-:Y:S05]  /*78e0*/  BRA `(.L_x_62) ;  /* 0xffffffbc00287947 */ /* 0x000fea000383ffff */
.L_x_66:
[----:B------:R-:W-:-:S07]  /*78f0*/  MOV R0, UR4 ;  /* 0x0000000400007c02 */ /* 0x000fce0008000f00 */
.L_x_138:
[----:B--2---:R2:W4:Y:S02]  /*7900*/  SYNCS.PHASECHK.TRANS64.TRYWAIT P0, [R0+URZ], R2 ;  /* 0x00000002000075a7 */ /* 0x00452400080011ff */
[----:B----4-:R-:W-:Y:S05]  /*7910*/  @!P0 NANOSLEEP.SYNCS 0x989680 ;  /* 0x009896800000895d */ /* 0x010fea0003900000 */
[----:B------:R-:W4:Y:S02]  /*7920*/  @!P0 SYNCS.PHASECHK.TRANS64 P0, [R0+URZ], R2 ;  /* 0x00000002000085a7 */ /* 0x000f2400080010ff */
[----:B----4-:R-:W-:Y:S05]  /*7930*/  @!P0 BRA `(.L_x_138) ;  /* 0xfffffffc00f08947 */ /* 0x010fea000383ffff */
[----:B------:R-:W-:Y:S05]  /*7940*/  BRA `(.L_x_139) ;  /* 0xffffffc000047947 */ /* 0x000fea000383ffff */
.L_x_67:
[----:B------:R-:W-:-:S07]  /*7950*/  MOV R0, UR5 ;  /* 0x0000000500007c02 */ /* 0x000fce0008000f00 */
.L_x_140:
[----:B-1----:R1:W2:Y:S02]  /*7960*/  SYNCS.PHASECHK.TRANS64.TRYWAIT P0, [R0+URZ], R3 ;  /* 0x00000003000075a7 */ /* 0x0022a400080011ff */
[----:B--2---:R-:W-:Y:S05]  /*7970*/  @!P0 NANOSLEEP.SYNCS 0x989680 ;  /* 0x009896800000895d */ /* 0x004fea0003900000 */
[----:B------:R-:W2:Y:S02]  /*7980*/  @!P0 SYNCS.PHASECHK.TRANS64 P0, [R0+URZ], R3 ;  /* 0x00000003000085a7 */ /* 0x000ea400080010ff */
[----:B--2---:R-:W-:Y:S05]  /*7990*/  @!P0 BRA `(.L_x_140) ;  /* 0xfffffffc00f08947 */ /* 0x004fea000383ffff */
[----:B------:R-:W-:Y:S05]  /*79a0*/  BRA `(.L_x_141) ;  /* 0xffffffc000107947 */ /* 0x000fea000383ffff */
.L_x_68:
[----:B------:R-:W-:-:S07]  /*79b0*/  MOV R0, UR5 ;  /* 0x0000000500007c02 */ /* 0x000fce0008000f00 */
.L_x_142:
[----:B-1----:R1:W2:Y:S02]  /*79c0*/  SYNCS.PHASECHK.TRANS64.TRYWAIT P0, [R0+URZ], R3 ;  /* 0x00000003000075a7 */ /* 0x0022a400080011ff */
[----:B--2---:R-:W-:Y:S05]  /*79d0*/  @!P0 NANOSLEEP.SYNCS 0x989680 ;  /* 0x009896800000895d */ /* 0x004fea0003900000 */
[----:B------:R-:W2:Y:S02]  /*79e0*/  @!P0 SYNCS.PHASECHK.TRANS64 P0, [R0+URZ], R3 ;  /* 0x00000003000085a7 */ /* 0x000ea400080010ff */
[----:B--2---:R-:W-:Y:S05]  /*79f0*/  @!P0 BRA `(.L_x_142) ;  /* 0xfffffffc00f08947 */ /* 0x004fea000383ffff */
[----:B------:R-:W-:Y:S05]  /*7a00*/  BRA `(.L_x_143) ;  /* 0xffffffc0001c7947 */ /* 0x000fea000383ffff */
.L_x_69:
[----:B-1----:R-:W-:-:S07]  /*7a10*/  MOV R0, UR4 ;  /* 0x0000000400007c02 */ /* 0x002fce0008000f00 */
.L_x_144:
[----:B-1----:R1:W2:Y:S02]  /*7a20*/  SYNCS.PHASECHK.TRANS64.TRYWAIT P0, [R0+URZ], R2 ;  /* 0x00000002000075a7 */ /* 0x0022a400080011ff */
[----:B--2---:R-:W-:Y:S05]  /*7a30*/  @!P0 NANOSLEEP.SYNCS 0x989680 ;  /* 0x009896800000895d */ /* 0x004fea0003900000 */
[----:B------:R-:W2:Y:S02]  /*7a40*/  @!P0 SYNCS.PHASECHK.TRANS64 P0, [R0+URZ], R2 ;  /* 0x00000002000085a7 */ /* 0x000ea400080010ff */
[----:B--2---:R-:W-:Y:S05]  /*7a50*/  @!P0 BRA `(.L_x_144) ;  /* 0xfffffffc00f08947 */ /* 0x004fea000383ffff */
[----:B------:R-:W-:Y:S05]  /*7a60*/  BRA `(.L_x_145) ;  /* 0xffffffc000287947 */ /* 0x000fea000383ffff */
.L_x_74:
[----:B---3--:R3:W1:Y:S02]  /*7a70*/  SYNCS.PHASECHK.TRANS64.TRYWAIT P0, [R12+URZ+0x70], R0 ;  /* 0x000070000c0075a7 */ /* 0x00866400080011ff */
[----:B-1----:R-:W-:Y:S05]  /*7a80*/  @!P0 NANOSLEEP.SYNCS 0x989680 ;  /* 0x009896800000895d */ /* 0x002fea0003900000 */
[----:B------:R-:W1:Y:S02]  /*7a90*/  @!P0 SYNCS.PHASECHK.TRANS64 P0, [R12+URZ+0x70], R0 ;  /* 0x000070000c0085a7 */ /* 0x000e6400080010ff */
[----:B-1----:R-:W-:Y:S05]  /*7aa0*/  @!P0 BRA `(.L_x_74) ;  /* 0xfffffffc00f08947 */ /* 0x002fea000383ffff */
[----:B------:R-:W-:Y:S05]  /*7ab0*/  BRA `(.L_x_146) ;  /* 0xffffffc400387947 */ /* 0x000fea000383ffff */
.L_x_77:
[----:B-1----:R-:W-:Y:S07]  /*7ac0*/  MOV R0, UR24 ;  /* 0x0000001800007c02 */ /* 0x002fee0008000f00 */
.L_x_147:
[----:B-1----:R1:W2:Y:S02]  /*7ad0*/  SYNCS.PHASECHK.TRANS64.TRYWAIT P2, [R0+URZ+0x68], R6 ;  /* 0x00006806000075a7 */ /* 0x0022a400080411ff */
[----:B--2---:R-:W-:Y:S05]  /*7ae0*/  @!P2 NANOSLEEP.SYNCS 0x989680 ;  /* 0x009896800000a95d */ /* 0x004fea0003900000 */
[----:B------:R-:W2:Y:S02]  /*7af0*/  @!P2 SYNCS.PHASECHK.TRANS64 P2, [R0+URZ+0x68], R6 ;  /* 0x000068060000a5a7 */ /* 0x000ea400080410ff */
[----:B--2---:R-:W-:Y:S05]  /*7b00*/  @!P2 BRA `(.L_x_147) ;  /* 0xfffffffc00f0a947 */ /* 0x004fea000383ffff */
[----:B------:R-:W-:Y:S05]  /*7b10*/  BRA `(.L_x_76) ;  /* 0xffffffc8009c7947 */ /* 0x000fea000383ffff */
.L_x_80:
[----:B------:R-:W-:Y:S07]  /*7b20*/  MOV R0, UR4 ;  /* 0x0000000400007c02 */ /* 0x000fee0008000f00 */
.L_x_148:
[----:B-1----:R1:W2:Y:S02]  /*7b30*/  SYNCS.PHASECHK.TRANS64.TRYWAIT P0, [R0+URZ+0x48], R9 ;  /* 0x00004809000075a7 */ /* 0x0022a400080011ff */
[----:B--2---:R-:W-:Y:S05]  /*7b40*/  @!P0 NANOSLEEP.SYNCS 0x989680 ;  /* 0x009896800000895d */ /* 0x004fea0003900000 */
[----:B------:R-:W2:Y:S02]  /*7b50*/  @!P0 SYNCS.PHASECHK.TRANS64 P0, [R0+URZ+0x48], R9 ;  /* 0x00004809000085a7 */ /* 0x000ea400080010ff */
[----:B--2---:R-:W-:Y:S05]  /*7b60*/  @!P0 BRA `(.L_x_148) ;  /* 0xfffffffc00f08947 */ /* 0x004fea000383ffff */
[----:B------:R-:W-:Y:S05]  /*7b70*/  BRA `(.L_x_149) ;  /* 0xffffffc800fc7947 */ /* 0x000fea000383ffff */
.L_x_81:
[----:B------:R-:W-:Y:S07]  /*7b80*/  MOV R6, UR5 ;  /* 0x0000000500067c02 */ /* 0x000fee0008000f00 */
.L_x_150:
[----:B-1----:R1:W2:Y:S02]  /*7b90*/  SYNCS.PHASECHK.TRANS64.TRYWAIT P0, [R6+URZ+0x48], R0 ;  /* 0x00004800060075a7 */ /* 0x0022a400080011ff */
[----:B--2---:R-:W-:Y:S05]  /*7ba0*/  @!P0 NANOSLEEP.SYNCS 0x989680 ;  /* 0x009896800000895d */ /* 0x004fea0003900000 */
[----:B------:R-:W2:Y:S02]  /*7bb0*/  @!P0 SYNCS.PHASECHK.TRANS64 P0, [R6+URZ+0x48], R0 ;  /* 0x00004800060085a7 */ /* 0x000ea400080010ff */
[----:B--2---:R-:W-:Y:S05]  /*7bc0*/  @!P0 BRA `(.L_x_150) ;  /* 0xfffffffc00f08947 */ /* 0x004fea000383ffff */
[----:B------:R-:W-:Y:S05]  /*7bd0*/  BRA `(.L_x_151) ;  /* 0xffffffcc00587947 */ /* 0x000fea000383ffff */
.L_x_83:
[----:B------:R-:W-:-:S07]  /*7be0*/  MOV R0, UR4 ;  /* 0x0000000400007c02 */ /* 0x000fce0008000f00 */
.L_x_152:
[----:B-1----:R1:W2:Y:S02]  /*7bf0*/  SYNCS.PHASECHK.TRANS64.TRYWAIT P0, [R0+URZ], R2 ;  /* 0x00000002000075a7 */ /* 0x0022a400080011ff */
[----:B--2---:R-:W-:Y:S05]  /*7c00*/  @!P0 NANOSLEEP.SYNCS 0x989680 ;  /* 0x009896800000895d */ /* 0x004fea0003900000 */
[----:B------:R-:W2:Y:S02]  /*7c10*/  @!P0 SYNCS.PHASECHK.TRANS64 P0, [R0+URZ], R2 ;  /* 0x00000002000085a7 */ /* 0x000ea400080010ff */
[----:B--2---:R-:W-:Y:S05]  /*7c20*/  @!P0 BRA `(.L_x_152) ;  /* 0xfffffffc00f08947 */ /* 0x004fea000383ffff */
[----:B------:R-:W-:Y:S05]  /*7c30*/  BRA `(.L_x_153) ;  /* 0xffffffcc00e87947 */ /* 0x000fea000383ffff */
.L_x_84:
[----:B------:R-:W-:-:S07]  /*7c40*/  MOV R0, UR5 ;  /* 0x0000000500007c02 */ /* 0x000fce0008000f00 */
.L_x_154:
[----:B-1----:R1:W2:Y:S02]  /*7c50*/  SYNCS.PHASECHK.TRANS64.TRYWAIT P0, [R0+URZ], R2 ;  /* 0x00000002000075a7 */ /* 0x0022a400080011ff */
[----:B--2---:R-:W-:Y:S05]  /*7c60*/  @!P0 NANOSLEEP.SYNCS 0x989680 ;  /* 0x009896800000895d */ /* 0x004fea0003900000 */
[----:B------:R-:W2:Y:S02]  /*7c70*/  @!P0 SYNCS.PHASECHK.TRANS64 P0, [R0+URZ], R2 ;  /* 0x00000002000085a7 */ /* 0x000ea400080010ff */
[----:B--2---:R-:W-:Y:S05]  /*7c80*/  @!P0 BRA `(.L_x_154) ;  /* 0xfffffffc00f08947 */ /* 0x004fea000383ffff */
[----:B------:R-:W-:Y:S05]  /*7c90*/  BRA `(.L_x_155) ;  /* 0xffffffcc00f47947 */ /* 0x000fea000383ffff */
.L_x_86:
[----:B-1----:R1:W2:Y:S02]  /*7ca0*/  SYNCS.PHASECHK.TRANS64.TRYWAIT P0, [R0+URZ+0x70], R2 ;  /* 0x00007002000075a7 */ /* 0x0022a400080011ff */
[----:B--2---:R-:W-:Y:S05]  /*7cb0*/  @!P0 NANOSLEEP.SYNCS 0x989680 ;  /* 0x009896800000895d */ /* 0x004fea0003900000 */
[----:B------:R-:W2:Y:S02]  /*7cc0*/  @!P0 SYNCS.PHASECHK.TRANS64 P0, [R0+URZ+0x70], R2 ;  /* 0x00007002000085a7 */ /* 0x000ea400080010ff */
[----:B--2---:R-:W-:Y:S05]  /*7cd0*/  @!P0 BRA `(.L_x_86) ;  /* 0xfffffffc00f08947 */ /* 0x004fea000383ffff */
[----:B------:R-:W-:Y:S05]  /*7ce0*/  BRA `(.L_x_156) ;  /* 0xffffffd000e07947 */ /* 0x000fea000383ffff */
.L_x_96:
[----:B-1----:R1:W3:Y:S02]  /*7cf0*/  SYNCS.PHASECHK.TRANS64.TRYWAIT P1, [R2+URZ+0x30], R4 ;  /* 0x00003004020075a7 */ /* 0x0022e400080211ff */
[----:B---3--:R-:W-:Y:S05]  /*7d00*/  @!P1 NANOSLEEP.SYNCS 0x989680 ;  /* 0x009896800000995d */ /* 0x008fea0003900000 */
[----:B------:R-:W3:Y:S02]  /*7d10*/  @!P1 SYNCS.PHASECHK.TRANS64 P1, [R2+URZ+0x30], R4 ;  /* 0x00003004020095a7 */ /* 0x000ee400080210ff */
[----:B---3--:R-:W-:Y:S05]  /*7d20*/  @!P1 BRA `(.L_x_96) ;  /* 0xfffffffc00f09947 */ /* 0x008fea000383ffff */
[----:B------:R-:W-:Y:S05]  /*7d30*/  BRA `(.L_x_95) ;  /* 0xffffffe000507947 */ /* 0x000fea000383ffff */
.L_x_98:
[----:B-1----:R1:W2:Y:S02]  /*7d40*/  SYNCS.PHASECHK.TRANS64.TRYWAIT P0, [R27+URZ+0x90], R3 ;  /* 0x000090031b0075a7 */ /* 0x0022a400080011ff */
[----:B--2---:R-:W-:Y:S05]  /*7d50*/  @!P0 NANOSLEEP.SYNCS 0x989680 ;  /* 0x009896800000895d */ /* 0x004fea0003900000 */
[----:B------:R-:W2:Y:S02]  /*7d60*/  @!P0 SYNCS.PHASECHK.TRANS64 P0, [R27+URZ+0x90], R3 ;  /* 0x000090031b0085a7 */ /* 0x000ea400080010ff */
[----:B--2---:R-:W-:Y:S05]  /*7d70*/  @!P0 BRA `(.L_x_98) ;  /* 0xfffffffc00f08947 */ /* 0x004fea000383ffff */
[----:B------:R-:W-:Y:S05]  /*7d80*/  BRA `(.L_x_97) ;  /* 0xffffffe000a07947 */ /* 0x000fea000383ffff */
.L_x_109:
[----:B-1----:R1:W2:Y:S02]  /*7d90*/  SYNCS.PHASECHK.TRANS64.TRYWAIT P0, [R2+URZ+0x30], R63 ;  /* 0x0000303f020075a7 */ /* 0x0022a400080011ff */
[----:B--2---:R-:W-:Y:S05]  /*7da0*/  @!P0 NANOSLEEP.SYNCS 0x989680 ;  /* 0x009896800000895d */ /* 0x004fea0003900000 */
[----:B------:R-:W2:Y:S02]  /*7db0*/  @!P0 SYNCS.PHASECHK.TRANS64 P0, [R2+URZ+0x30], R63 ;  /* 0x0000303f020085a7 */ /* 0x000ea400080010ff */
[----:B--2---:R-:W-:Y:S05]  /*7dc0*/  @!P0 BRA `(.L_x_109) ;  /* 0xfffffffc00f08947 */ /* 0x004fea000383ffff */
[----:B------:R-:W-:Y:S05]  /*7dd0*/  BRA `(.L_x_108) ;  /* 0xffffffe800b47947 */ /* 0x000fea000383ffff */
        .weak           $__internal_0_$__cuda_sm10x_tcgen05_guardrail_trap_col_being_dealloced_not_returned_by_alloc
        .type           $__internal_0_$__cuda_sm10x_tcgen05_guardrail_trap_col_being_dealloced_not_returned_by_alloc,@function
        .size           $__internal_0_$__cuda_sm10x_tcgen05_guardrail_trap_col_being_dealloced_not_returned_by_alloc,($__internal_1_$__cuda_sm10x_tcgen05_guardrail_trap_phase_invalid_during_alloc - $__internal_0_$__cuda_sm10x_tcgen05_guardrail_trap_col_being_dealloced_not_returned_by_alloc)
$__internal_0_$__cuda_sm10x_tcgen05_guardrail_trap_col_being_dealloced_not_returned_by_alloc:
[----:B------:R-:W-:Y:S05]  /*7de0*/  BPT.TRAP 0x1 ;  /* 0x000000040000795c */ /* 0x000fea0000300000 */
[----:B------:R-:W-:-:S04]  /*7df0*/  HFMA2 R3, -RZ, RZ, 0, 0 ;  /* 0x00000000ff037431 */ /* 0x000fc800000001ff */
[----:B------:R-:W-:Y:S05]  /*7e00*/  RET.REL.NODEC R2 `(_ZN7cutlass13device_kernelINS_4gemm6kernel13GemmUniversalIN4cute5tupleIJiiiiEEENS1_10collective13CollectiveMmaINS1_35MainloopSm100TmaUmmaWarpSpecializedILi3ELi2ELi4ENS5_IJNS4_1CILi1EEENSA_ILi2EEESB_EEEEENS5_IJNSA_ILi64EEESF_SF_EEENS_10bfloat16_tENS5_IJlSB_lEEESH_SI_NS4_8TiledMMAINS4_8MMA_AtomIJNS4_20SM100_MMA_F16BF16_SSISH_SH_fLi64ELi64ELNS4_4UMMA5MajorE0ELSN_0ELNSM_7ScaleInE0ELSO_0EEEEEENS4_6LayoutINS5_IJSB_SB_SB_EEENS5_IJNSA_ILi0EEEST_ST_EEEEENS5_IJNS4_10UnderscoreESW_SW_EEEEENS4_23SM90_TMA_LOAD_MULTICASTENS4_14ComposedLayoutINS4_7SwizzleILi3ELi4ELi3EEENS4_18smem_ptr_flag_bitsILi16EEENSR_INS5_IJNSA_ILi8EEESF_EEENS5_IJSF_SB_EEEEEEEvNS4_8identityENS4_13SM90_TMA_LOADES19_vS1A_EENS_8epilogue10collective18CollectiveEpilogueINS1D_23Sm100TmaWarpSpecializedILi3ELi2ELi16ELb1ELb0EEEJSG_NS5_IJNSR_ISF_SB_EENSR_INSA_ILi32EEESB_EEEEESH_SI_SH_SI_NS1D_6fusion15FusionCallbacksIS1H_NS1M_17LinearCombinationISH_fSH_fLNS_15FloatRoundStyleE2EEESG_S1L_JEEENS4_5SM1004TMEM4LOAD26SM100_TMEM_LOAD_16dp256b4xES1B_NS10_INS11_ILi2ELi4ELi3EEES14_NSR_INS5_IJS15_S1J_EEENS5_IJS1J_SB_EEEEEEENS4_17SM75_U32x4_LDSM_NENS4_14SM90_TMA_STOREES20_NS4_17SM90_U32x4_STSM_NENS4_39AutoVectorizingCopyWithAssumedAlignmentILi128EEEEEEvvEEEEvNT_6ParamsE) ;  /* 0xffffff80027c7950 */ /* 0x000fea0003c3ffff */
        .weak           $__internal_1_$__cuda_sm10x_tcgen05_guardrail_trap_phase_invalid_during_alloc
        .type           $__internal_1_$__cuda_sm10x_tcgen05_guardrail_trap_phase_invalid_during_alloc,@function
        .size           $__internal_1_$__cuda_sm10x_tcgen05_guardrail_trap_phase_invalid_during_alloc,($__internal_2_$__cuda_sm10x_tcgen05_guardrail_trap_unallocated_columns_being_dealloced - $__internal_1_$__cuda_sm10x_tcgen05_guardrail_trap_phase_invalid_during_alloc)
$__internal_1_$__cuda_sm10x_tcgen05_guardrail_trap_phase_invalid_during_alloc:
[----:B------:R-:W-:Y:S05]  /*7e10*/  BPT.TRAP 0x1 ;  /* 0x000000040000795c */ /* 0x000fea0000300000 */
[----:B------:R-:W-:-:S04]  /*7e20*/  MOV R5, 0x0 ;  /* 0x0000000000057802 */ /* 0x000fc80000000f00 */
[----:B------:R-:W-:Y:S05]  /*7e30*/  RET.REL.NODEC R4 `(_ZN7cutlass13device_kernelINS_4gemm6kernel13GemmUniversalIN4cute5tupleIJiiiiEEENS1_10collective13CollectiveMmaINS1_35MainloopSm100TmaUmmaWarpSpecializedILi3ELi2ELi4ENS5_IJNS4_1CILi1EEENSA_ILi2EEESB_EEEEENS5_IJNSA_ILi64EEESF_SF_EEENS_10bfloat16_tENS5_IJlSB_lEEESH_SI_NS4_8TiledMMAINS4_8MMA_AtomIJNS4_20SM100_MMA_F16BF16_SSISH_SH_fLi64ELi64ELNS4_4UMMA5MajorE0ELSN_0ELNSM_7ScaleInE0ELSO_0EEEEEENS4_6LayoutINS5_IJSB_SB_SB_EEENS5_IJNSA_ILi0EEEST_ST_EEEEENS5_IJNS4_10UnderscoreESW_SW_EEEEENS4_23SM90_TMA_LOAD_MULTICASTENS4_14ComposedLayoutINS4_7SwizzleILi3ELi4ELi3EEENS4_18smem_ptr_flag_bitsILi16EEENSR_INS5_IJNSA_ILi8EEESF_EEENS5_IJSF_SB_EEEEEEEvNS4_8identityENS4_13SM90_TMA_LOADES19_vS1A_EENS_8epilogue10collective18CollectiveEpilogueINS1D_23Sm100TmaWarpSpecializedILi3ELi2ELi16ELb1ELb0EEEJSG_NS5_IJNSR_ISF_SB_EENSR_INSA_ILi32EEESB_EEEEESH_SI_SH_SI_NS1D_6fusion15FusionCallbacksIS1H_NS1M_17LinearCombinationISH_fSH_fLNS_15FloatRoundStyleE2EEESG_S1L_JEEENS4_5SM1004TMEM4LOAD26SM100_TMEM_LOAD_16dp256b4xES1B_NS10_INS11_ILi2ELi4ELi3EEES14_NSR_INS5_IJS15_S1J_EEENS5_IJS1J_SB_EEEEEEENS4_17SM75_U32x4_LDSM_NENS4_14SM90_TMA_STOREES20_NS4_17SM90_U32x4_STSM_NENS4_39AutoVectorizingCopyWithAssumedAlignmentILi128EEEEEEvvEEEEvNT_6ParamsE) ;  /* 0xffffff8004707950 */ /* 0x000fea0003c3ffff */
        .weak           $__internal_2_$__cuda_sm10x_tcgen05_guardrail_trap_unallocated_columns_being_dealloced
        .type           $__internal_2_$__cuda_sm10x_tcgen05_guardrail_trap_unallocated_columns_being_dealloced,@function
        .size           $__internal_2_$__cuda_sm10x_tcgen05_guardrail_trap_unallocated_columns_being_dealloced,(.L_x_158 - $__internal_2_$__cuda_sm10x_tcgen05_guardrail_trap_unallocated_columns_being_dealloced)
$__internal_2_$__cuda_sm10x_tcgen05_guardrail_trap_unallocated_columns_being_dealloced:
[----:B------:R-:W-:Y:S05]  /*7e40*/  BPT.TRAP 0x1 ;  /* 0x000000040000795c */ /* 0x000fea0000300000 */
[----:B------:R-:W-:-:S04]  /*7e50*/  HFMA2 R3, -RZ, RZ, 0, 0 ;  /* 0x00000000ff037431 */ /* 0x000fc800000001ff */
[----:B------:R-:W-:Y:S05]  /*7e60*/  RET.REL.NODEC R2 `(_ZN7cutlass13device_kernelINS_4gemm6kernel13GemmUniversalIN4cute5tupleIJiiiiEEENS1_10collective13CollectiveMmaINS1_35MainloopSm100TmaUmmaWarpSpecializedILi3ELi2ELi4ENS5_IJNS4_1CILi1EEENSA_ILi2EEESB_EEEEENS5_IJNSA_ILi64EEESF_SF_EEENS_10bfloat16_tENS5_IJlSB_lEEESH_SI_NS4_8TiledMMAINS4_8MMA_AtomIJNS4_20SM100_MMA_F16BF16_SSISH_SH_fLi64ELi64ELNS4_4UMMA5MajorE0ELSN_0ELNSM_7ScaleInE0ELSO_0EEEEEENS4_6LayoutINS5_IJSB_SB_SB_EEENS5_IJNSA_ILi0EEEST_ST_EEEEENS5_IJNS4_10UnderscoreESW_SW_EEEEENS4_23SM90_TMA_LOAD_MULTICASTENS4_14ComposedLayoutINS4_7SwizzleILi3ELi4ELi3EEENS4_18smem_ptr_flag_bitsILi16EEENSR_INS5_IJNSA_ILi8EEESF_EEENS5_IJSF_SB_EEEEEEEvNS4_8identityENS4_13SM90_TMA_LOADES19_vS1A_EENS_8epilogue10collective18CollectiveEpilogueINS1D_23Sm100TmaWarpSpecializedILi3ELi2ELi16ELb1ELb0EEEJSG_NS5_IJNSR_ISF_SB_EENSR_INSA_ILi32EEESB_EEEEESH_SI_SH_SI_NS1D_6fusion15FusionCallbacksIS1H_NS1M_17LinearCombinationISH_fSH_fLNS_15FloatRoundStyleE2EEESG_S1L_JEEENS4_5SM1004TMEM4LOAD26SM100_TMEM_LOAD_16dp256b4xES1B_NS10_INS11_ILi2ELi4ELi3EEES14_NSR_INS5_IJS15_S1J_EEENS5_IJS1J_SB_EEEEEEENS4_17SM75_U32x4_LDSM_NENS4_14SM90_TMA_STOREES20_NS4_17SM90_U32x4_STSM_NENS4_39AutoVectorizingCopyWithAssumedAlignmentILi128EEEEEEvvEEEEvNT_6ParamsE) ;  /* 0xffffff8002647950 */ /* 0x000fea0003c3ffff */
.L_x_157:
[----:B------:R-:W-:-:S00]  /*7e70*/  BRA `(.L_x_157) ;  /* 0xfffffffc00fc7947 */ /* 0x000fc0000383ffff */
[----:B------:R-:W-:-:S00]  /*7e80*/  NOP ;  /* 0x0000000000007918 */ /* 0x000fc00000000000 */
[----:B------:R-:W-:-:S00]  /*7e90*/  NOP ;  /* 0x0000000000007918 */ /* 0x000fc00000000000 */
[----:B------:R-:W-:-:S00]  /*7ea0*/  NOP ;  /* 0x0000000000007918 */ /* 0x000fc00000000000 */
[----:B------:R-:W-:-:S00]  /*7eb0*/  NOP ;  /* 0x0000000000007918 */ /* 0x000fc00000000000 */
[----:B------:R-:W-:-:S00]  /*7ec0*/  NOP ;  /* 0x0000000000007918 */ /* 0x000fc00000000000 */
[----:B------:R-:W-:-:S00]  /*7ed0*/  NOP ;  /* 0x0000000000007918 */ /* 0x000fc00000000000 */
[----:B------:R-:W-:-:S00]  /*7ee0*/  NOP ;  /* 0x0000000000007918 */ /* 0x000fc00000000000 */
[----:B------:R-:W-:-:S00]  /*7ef0*/  NOP ;  /* 0x0000000000007918 */ /* 0x000fc00000000000 */
.L_x_158:


//--------------------- .nv.global.init           --------------------------
	.section	.nv.global.init,"aw",@progbits
.nv.global.init:
	.type		$str$27,@object
	.size		$str$27,($str$28 - $str$27)
$str$27:
        /*0000*/ 	.byte	0x28, 0x61, 0x64, 0x64, 0x72, 0x65, 0x73, 0x73, 0x20, 0x26, 0x20, 0x6d, 0x61, 0x73, 0x6b, 0x29
        /*0010*/ 	.byte	0x20, 0x3d, 0x3d, 0x20, 0x30, 0x00
	.type		$str$28,@object
	.size		$str$28,($str$26 - $str$28)
$str$28:
        /*0016*/ 	.byte	0x2f, 0x74, 0x6d, 0x70, 0x2f, 0x63, 0x75, 0x74, 0x6c, 0x61, 0x73, 0x73, 0x5f, 0x73, 0x77, 0x65
        /*0026*/ 	.byte	0x65, 0x70, 0x5f, 0x73, 0x72, 0x63, 0x2f, 0x69, 0x6e, 0x63, 0x6c, 0x75, 0x64, 0x65, 0x2f, 0x63
        /*0036*/ 	.byte	0x75, 0x74, 0x65, 0x2f, 0x70, 0x6f, 0x69, 0x6e, 0x74, 0x65, 0x72, 0x5f, 0x66, 0x6c, 0x61, 0x67
        /*0046*/ 	.byte	0x67, 0x65, 0x64, 0x2e, 0x68, 0x70, 0x70, 0x00
	.type		$str$26,@object
	.size		$str$26,($str$25 - $str$26)
$str$26:
        /*004e*/ 	.byte	0x2f, 0x74, 0x6d, 0x70, 0x2f, 0x63, 0x75, 0x74, 0x6c, 0x61, 0x73, 0x73, 0x5f, 0x73, 0x77, 0x65
        /*005e*/ 	.byte	0x65, 0x70, 0x5f, 0x73, 0x72, 0x63, 0x2f, 0x69, 0x6e, 0x63, 0x6c, 0x75, 0x64, 0x65, 0x2f, 0x63
        /*006e*/ 	.byte	0x75, 0x74, 0x65, 0x2f, 0x61, 0x74, 0x6f, 0x6d, 0x2f, 0x63, 0x6f, 0x70, 0x79, 0x5f, 0x74, 0x72
        /*007e*/ 	.byte	0x61, 0x69, 0x74, 0x73, 0x5f, 0x73, 0x6d, 0x31, 0x30, 0x30, 0x2e, 0x68, 0x70, 0x70, 0x00
	.type		$str$25,@object
	.size		$str$25,(__unnamed_1 - $str$25)
$str$25:
        /*008d*/ 	.byte	0x28, 0x28, 0x75, 0x69, 0x6e, 0x74, 0x33, 0x32, 0x5f, 0x74, 0x28, 0x74, 0x68, 0x72, 0x65, 0x61
        /*009d*/ 	.byte	0x64, 0x49, 0x64, 0x78, 0x2e, 0x78, 0x29, 0x20, 0x2f, 0x20, 0x33, 0x32, 0x29, 0x20, 0x25, 0x20
        /*00ad*/ 	.byte	0x34, 0x29, 0x20, 0x3d, 0x3d, 0x20, 0x28, 0x28, 0x28, 0x74, 0x6d, 0x65, 0x6d, 0x5f, 0x61, 0x64
        /*00bd*/ 	.byte	0x64, 0x72, 0x20, 0x3e, 0x3e, 0x20, 0x31, 0x36, 0x29, 0x20, 0x2f, 0x20, 0x33, 0x32, 0x29, 0x20
        /*00cd*/ 	.byte	0x25, 0x20, 0x34, 0x29, 0x00
	.type		__unnamed_1,@object
	.size		__unnamed_1,(__unnamed_2 - __unnamed_1)
__unnamed_1:
        /*00d2*/ 	.byte	0x61, 0x75, 0x74, 0x6f, 0x20, 0x63, 0x75, 0x74, 0x65, 0x3a, 0x3a, 0x61, 0x73, 0x5f, 0x70, 0x6f
        /* <DEDUP_REMOVED lines=24> */
        /*0262*/ 	.byte	0x30, 0x34, 0x38, 0x3e, 0x3e, 0x3e, 0x3e, 0x5d, 0x00
	.type		__unnamed_2,@object
	.size		__unnamed_2,(.L_2 - __unnamed_2)
__unnamed_2:
        /* <DEDUP_REMOVED lines=45> */
        /*053b*/ 	.byte	0x3e, 0x3e, 0x3e, 0x5d, 0x00
.L_2:


//--------------------- .nv.shared._ZN7cutlass13device_kernelINS_4gemm6kernel13GemmUniversalIN4cute5tupleIJiiiiEEENS1_10collective13CollectiveMmaINS1_35MainloopSm100TmaUmmaWarpSpecializedILi3ELi2ELi4ENS5_IJNS4_1CILi1EEENSA_ILi2EEESB_EEEEENS5_IJNSA_ILi64EEESF_SF_EEENS_10bfloat16_tENS5_IJlSB_lEEESH_SI_NS4_8TiledMMAINS4_8MMA_AtomIJNS4_20SM100_MMA_F16BF16_SSISH_SH_fLi64ELi64ELNS4_4UMMA5MajorE0ELSN_0ELNSM_7ScaleInE0ELSO_0EEEEEENS4_6LayoutINS5_IJSB_SB_SB_EEENS5_IJNSA_ILi0EEEST_ST_EEEEENS5_IJNS4_10UnderscoreESW_SW_EEEEENS4_23SM90_TMA_LOAD_MULTICASTENS4_14ComposedLayoutINS4_7SwizzleILi3ELi4ELi3EEENS4_18smem_ptr_flag_bitsILi16EEENSR_INS5_IJNSA_ILi8EEESF_EEENS5_IJSF_SB_EEEEEEEvNS4_8identityENS4_13SM90_TMA_LOADES19_vS1A_EENS_8epilogue10collective18CollectiveEpilogueINS1D_23Sm100TmaWarpSpecializedILi3ELi2ELi16ELb1ELb0EEEJSG_NS5_IJNSR_ISF_SB_EENSR_INSA_ILi32EEESB_EEEEESH_SI_SH_SI_NS1D_6fusion15FusionCallbacksIS1H_NS1M_17LinearCombinationISH_fSH_fLNS_15FloatRoundStyleE2EEESG_S1L_JEEENS4_5SM1004TMEM4LOAD26SM100_TMEM_LOAD_16dp256b4xES1B_NS10_INS11_ILi2ELi4ELi3EEES14_NSR_INS5_IJS15_S1J_EEENS5_IJS1J_SB_EEEEEEENS4_17SM75_U32x4_LDSM_NENS4_14SM90_TMA_STOREES20_NS4_17SM90_U32x4_STSM_NENS4_39AutoVectorizingCopyWithAssumedAlignmentILi128EEEEEEvvEEEEvNT_6ParamsE --------------------------
	.section	.nv.shared._ZN7cutlass13device_kernelINS_4gemm6kernel13GemmUniversalIN4cute5tupleIJiiiiEEENS1_10collective13CollectiveMmaINS1_35MainloopSm100TmaUmmaWarpSpecializedILi3ELi2ELi4ENS5_IJNS4_1CILi1EEENSA_ILi2EEESB_EEEEENS5_IJNSA_ILi64EEESF_SF_EEENS_10bfloat16_tENS5_IJlSB_lEEESH_SI_NS4_8TiledMMAINS4_8MMA_AtomIJNS4_20SM100_MMA_F16BF16_SSISH_SH_fLi64ELi64ELNS4_4UMMA5MajorE0ELSN_0ELNSM_7ScaleInE0ELSO_0EEEEEENS4_6LayoutINS5_IJSB_SB_SB_EEENS5_IJNSA_ILi0EEEST_ST_EEEEENS5_IJNS4_10UnderscoreESW_SW_EEEEENS4_23SM90_TMA_LOAD_MULTICASTENS4_14ComposedLayoutINS4_7SwizzleILi3ELi4ELi3EEENS4_18smem_ptr_flag_bitsILi16EEENSR_INS5_IJNSA_ILi8EEESF_EEENS5_IJSF_SB_EEEEEEEvNS4_8identityENS4_13SM90_TMA_LOADES19_vS1A_EENS_8epilogue10collective18CollectiveEpilogueINS1D_23Sm100TmaWarpSpecializedILi3ELi2ELi16ELb1ELb0EEEJSG_NS5_IJNSR_ISF_SB_EENSR_INSA_ILi32EEESB_EEEEESH_SI_SH_SI_NS1D_6fusion15FusionCallbacksIS1H_NS1M_17LinearCombinationISH_fSH_fLNS_15FloatRoundStyleE2EEESG_S1L_JEEENS4_5SM1004TMEM4LOAD26SM100_TMEM_LOAD_16dp256b4xES1B_NS10_INS11_ILi2ELi4ELi3EEES14_NSR_INS5_IJS15_S1J_EEENS5_IJS1J_SB_EEEEEEENS4_17SM75_U32x4_LDSM_NENS4_14SM90_TMA_STOREES20_NS4_17SM90_U32x4_STSM_NENS4_39AutoVectorizingCopyWithAssumedAlignmentILi128EEEEEEvvEEEEvNT_6ParamsE,"aw",@nobits
	.sectionflags	@""
	.align	16
	.zero		1024


//--------------------- .nv.shared.reserved.0     --------------------------
	.section	.nv.shared.reserved.0,"aw",@nobits
	.weak		__nv_reservedSMEM_offset_0_alias
	.size		__nv_reservedSMEM_offset_0_alias, 0, 64
	.other		__nv_reservedSMEM_offset_0_alias,@"STO_CUDA_RESERVED_SHARED STV_DEFAULT"
__nv_reservedSMEM_offset_0_alias:
	.zero		0
.nv.shared.reserved.0:
	.zero		64
	.weak		__nv_reservedSMEM_tcgen05_partition
	.type		__nv_reservedSMEM_tcgen05_partition,@object
	.size		__nv_reservedSMEM_tcgen05_partition,(.L_0 - __nv_reservedSMEM_tcgen05_partition)
__nv_reservedSMEM_tcgen05_partition:
	.zero		32
.L_0:


//--------------------- .nv.global                --------------------------
	.section	.nv.global,"aw",@nobits
.nv.global:
	.type		_ZN39_INTERNAL_d57af26d_4_k_cu_e2852c48_61684cute1_E,@object
	.size		_ZN39_INTERNAL_d57af26d_4_k_cu_e2852c48_61684cute1_E,(_ZN39_INTERNAL_d57af26d_4_k_cu_e2852c48_61684cuda3std3__45__cpo6cbeginE - _ZN39_INTERNAL_d57af26d_4_k_cu_e2852c48_61684cute1_E)
_ZN39_INTERNAL_d57af26d_4_k_cu_e2852c48_61684cute1_E:
	.zero		1
	.type		_ZN39_INTERNAL_d57af26d_4_k_cu_e2852c48_61684cuda3std3__45__cpo6cbeginE,@object
	.size		_ZN39_INTERNAL_d57af26d_4_k_cu_e2852c48_61684cuda3std3__45__cpo6cbeginE,(_ZN39_INTERNAL_d57af26d_4_k_cu_e2852c48_61684cuda3std3__48in_placeE - _ZN39_INTERNAL_d57af26d_4_k_cu_e2852c48_61684cuda3std3__45__cpo6cbeginE)
_ZN39_INTERNAL_d57af26d_4_k_cu_e2852c48_61684cuda3std3__45__cpo6cbeginE:
	.zero		1
	.type		_ZN39_INTERNAL_d57af26d_4_k_cu_e2852c48_61684cuda3std3__48in_placeE,@object
	.size		_ZN39_INTERNAL_d57af26d_4_k_cu_e2852c48_61684cuda3std3__48in_placeE,(_ZN39_INTERNAL_d57af26d_4_k_cu_e2852c48_61684cuda3std6ranges3__45__cpo9iter_moveE - _ZN39_INTERNAL_d57af26d_4_k_cu_e2852c48_61684cuda3std3__48in_placeE)
_ZN39_INTERNAL_d57af26d_4_k_cu_e2852c48_61684cuda3std3__48in_placeE:
	.zero		1
	.type		_ZN39_INTERNAL_d57af26d_4_k_cu_e2852c48_61684cuda3std6ranges3__45__cpo9iter_moveE,@object
	.size		_ZN39_INTERNAL_d57af26d_4_k_cu_e2852c48_61684cuda3std6ranges3__45__cpo9iter_moveE,(_ZN39_INTERNAL_d57af26d_4_k_cu_e2852c48_61684cuda3std3__45__cpo5beginE - _ZN39_INTERNAL_d57af26d_4_k_cu_e2852c48_61684cuda3std6ranges3__45__cpo9iter_moveE)
_ZN39_INTERNAL_d57af26d_4_k_cu_e2852c48_61684cuda3std6ranges3__45__cpo9iter_moveE:
	.zero		1
	.type		_ZN39_INTERNAL_d57af26d_4_k_cu_e2852c48_61684cuda3std3__45__cpo5beginE,@object
	.size		_ZN39_INTERNAL_d57af26d_4_k_cu_e2852c48_61684cuda3std3__45__cpo5beginE,(_ZN39_INTERNAL_d57af26d_4_k_cu_e2852c48_61684cuda3std3__441_GLOBAL__N__d57af26d_4_k_cu_e2852c48_61686ignoreE - _ZN39_INTERNAL_d57af26d_4_k_cu_e2852c48_61684cuda3std3__45__cpo5beginE)
_ZN39_INTERNAL_d57af26d_4_k_cu_e2852c48_61684cuda3std3__45__cpo5beginE:
	.zero		1
	.type		_ZN39_INTERNAL_d57af26d_4_k_cu_e2852c48_61684cuda3std3__441_GLOBAL__N__d57af26d_4_k_cu_e2852c48_61686ignoreE,@object
	.size		_ZN39_INTERNAL_d57af26d_4_k_cu_e2852c48_61684cuda3std3__441_GLOBAL__N__d57af26d_4_k_cu_e2852c48_61686ignoreE,(_ZN39_INTERNAL_d57af26d_4_k_cu_e2852c48_61684cute7productE - _ZN39_INTERNAL_d57af26d_4_k_cu_e2852c48_61684cuda3std3__441_GLOBAL__N__d57af26d_4_k_cu_e2852c48_61686ignoreE)
_ZN39_INTERNAL_d57af26d_4_k_cu_e2852c48_61684cuda3std3__441_GLOBAL__N__d57af26d_4_k_cu_e2852c48_61686ignoreE:
	.zero		1
	.type		_ZN39_INTERNAL_d57af26d_4_k_cu_e2852c48_61684cute7productE,@object
	.size		_ZN39_INTERNAL_d57af26d_4_k_cu_e2852c48_61684cute7productE,(_ZN39_INTERNAL_d57af26d_4_k_cu_e2852c48_61684cuda3std3__45__cpo3endE - _ZN39_INTERNAL_d57af26d_4_k_cu_e2852c48_61684cute7productE)
_ZN39_INTERNAL_d57af26d_4_k_cu_e2852c48_61684cute7productE:
	.zero		1
	.type		_ZN39_INTERNAL_d57af26d_4_k_cu_e2852c48_61684cuda3std3__45__cpo3endE,@object
	.size		_ZN39_INTERNAL_d57af26d_4_k_cu_e2852c48_61684cuda3std3__45__cpo3endE,(_ZN39_INTERNAL_d57af26d_4_k_cu_e2852c48_61684cuda3std3__419piecewise_constructE - _ZN39_INTERNAL_d57af26d_4_k_cu_e2852c48_61684cuda3std3__45__cpo3endE)
_ZN39_INTERNAL_d57af26d_4_k_cu_e2852c48_61684cuda3std3__45__cpo3endE:
	.zero		1
	.type		_ZN39_INTERNAL_d57af26d_4_k_cu_e2852c48_61684cuda3std3__419piecewise_constructE,@object
	.size		_ZN39_INTERNAL_d57af26d_4_k_cu_e2852c48_61684cuda3std3__419piecewise_constructE,(_ZN39_INTERNAL_d57af26d_4_k_cu_e2852c48_61684cuda3std3__45__cpo4cendE - _ZN39_INTERNAL_d57af26d_4_k_cu_e2852c48_61684cuda3std3__419piecewise_constructE)
_ZN39_INTERNAL_d57af26d_4_k_cu_e2852c48_61684cuda3std3__419piecewise_constructE:
	.zero		1
	.type		_ZN39_INTERNAL_d57af26d_4_k_cu_e2852c48_61684cuda3std3__45__cpo4cendE,@object
	.size		_ZN39_INTERNAL_d57af26d_4_k_cu_e2852c48_61684cuda3std3__45__cpo4cendE,(_ZN39_INTERNAL_d57af26d_4_k_cu_e2852c48_61684cuda3std6ranges3__45__cpo4swapE - _ZN39_INTERNAL_d57af26d_4_k_cu_e2852c48_61684cuda3std3__45__cpo4cendE)
_ZN39_INTERNAL_d57af26d_4_k_cu_e2852c48_61684cuda3std3__45__cpo4cendE:
	.zero		1
	.type		_ZN39_INTERNAL_d57af26d_4_k_cu_e2852c48_61684cuda3std6ranges3__45__cpo4swapE,@object
	.size		_ZN39_INTERNAL_d57af26d_4_k_cu_e2852c48_61684cuda3std6ranges3__45__cpo4swapE,(.L_10 - _ZN39_INTERNAL_d57af26d_4_k_cu_e2852c48_61684cuda3std6ranges3__45__cpo4swapE)
_ZN39_INTERNAL_d57af26d_4_k_cu_e2852c48_61684cuda3std6ranges3__45__cpo4swapE:
	.zero		1
.L_10:


//--------------------- .nv.constant0._ZN7cutlass13device_kernelINS_4gemm6kernel13GemmUniversalIN4cute5tupleIJiiiiEEENS1_10collective13CollectiveMmaINS1_35MainloopSm100TmaUmmaWarpSpecializedILi3ELi2ELi4ENS5_IJNS4_1CILi1EEENSA_ILi2EEESB_EEEEENS5_IJNSA_ILi64EEESF_SF_EEENS_10bfloat16_tENS5_IJlSB_lEEESH_SI_NS4_8TiledMMAINS4_8MMA_AtomIJNS4_20SM100_MMA_F16BF16_SSISH_SH_fLi64ELi64ELNS4_4UMMA5MajorE0ELSN_0ELNSM_7ScaleInE0ELSO_0EEEEEENS4_6LayoutINS5_IJSB_SB_SB_EEENS5_IJNSA_ILi0EEEST_ST_EEEEENS5_IJNS4_10UnderscoreESW_SW_EEEEENS4_23SM90_TMA_LOAD_MULTICASTENS4_14ComposedLayoutINS4_7SwizzleILi3ELi4ELi3EEENS4_18smem_ptr_flag_bitsILi16EEENSR_INS5_IJNSA_ILi8EEESF_EEENS5_IJSF_SB_EEEEEEEvNS4_8identityENS4_13SM90_TMA_LOADES19_vS1A_EENS_8epilogue10collective18CollectiveEpilogueINS1D_23Sm100TmaWarpSpecializedILi3ELi2ELi16ELb1ELb0EEEJSG_NS5_IJNSR_ISF_SB_EENSR_INSA_ILi32EEESB_EEEEESH_SI_SH_SI_NS1D_6fusion15FusionCallbacksIS1H_NS1M_17LinearCombinationISH_fSH_fLNS_15FloatRoundStyleE2EEESG_S1L_JEEENS4_5SM1004TMEM4LOAD26SM100_TMEM_LOAD_16dp256b4xES1B_NS10_INS11_ILi2ELi4ELi3EEES14_NSR_INS5_IJS15_S1J_EEENS5_IJS1J_SB_EEEEEEENS4_17SM75_U32x4_LDSM_NENS4_14SM90_TMA_STOREES20_NS4_17SM90_U32x4_STSM_NENS4_39AutoVectorizingCopyWithAssumedAlignmentILi128EEEEEEvvEEEEvNT_6ParamsE --------------------------
	.section	.nv.constant0._ZN7cutlass13device_kernelINS_4gemm6kernel13GemmUniversalIN4cute5tupleIJiiiiEEENS1_10collective13CollectiveMmaINS1_35MainloopSm100TmaUmmaWarpSpecializedILi3ELi2ELi4ENS5_IJNS4_1CILi1EEENSA_ILi2EEESB_EEEEENS5_IJNSA_ILi64EEESF_SF_EEENS_10bfloat16_tENS5_IJlSB_lEEESH_SI_NS4_8TiledMMAINS4_8MMA_AtomIJNS4_20SM100_MMA_F16BF16_SSISH_SH_fLi64ELi64ELNS4_4UMMA5MajorE0ELSN_0ELNSM_7ScaleInE0ELSO_0EEEEEENS4_6LayoutINS5_IJSB_SB_SB_EEENS5_IJNSA_ILi0EEEST_ST_EEEEENS5_IJNS4_10UnderscoreESW_SW_EEEEENS4_23SM90_TMA_LOAD_MULTICASTENS4_14ComposedLayoutINS4_7SwizzleILi3ELi4ELi3EEENS4_18smem_ptr_flag_bitsILi16EEENSR_INS5_IJNSA_ILi8EEESF_EEENS5_IJSF_SB_EEEEEEEvNS4_8identityENS4_13SM90_TMA_LOADES19_vS1A_EENS_8epilogue10collective18CollectiveEpilogueINS1D_23Sm100TmaWarpSpecializedILi3ELi2ELi16ELb1ELb0EEEJSG_NS5_IJNSR_ISF_SB_EENSR_INSA_ILi32EEESB_EEEEESH_SI_SH_SI_NS1D_6fusion15FusionCallbacksIS1H_NS1M_17LinearCombinationISH_fSH_fLNS_15FloatRoundStyleE2EEESG_S1L_JEEENS4_5SM1004TMEM4LOAD26SM100_TMEM_LOAD_16dp256b4xES1B_NS10_INS11_ILi2ELi4ELi3EEES14_NSR_INS5_IJS15_S1J_EEENS5_IJS1J_SB_EEEEEEENS4_17SM75_U32x4_LDSM_NENS4_14SM90_TMA_STOREES20_NS4_17SM90_U32x4_STSM_NENS4_39AutoVectorizingCopyWithAssumedAlignmentILi128EEEEEEvvEEEEvNT_6ParamsE,"a",@progbits
	.sectionflags	@""
	.align	4
.nv.constant0._ZN7cutlass13device_kernelINS_4gemm6kernel13GemmUniversalIN4cute5tupleIJiiiiEEENS1_10collective13CollectiveMmaINS1_35MainloopSm100TmaUmmaWarpSpecializedILi3ELi2ELi4ENS5_IJNS4_1CILi1EEENSA_ILi2EEESB_EEEEENS5_IJNSA_ILi64EEESF_SF_EEENS_10bfloat16_tENS5_IJlSB_lEEESH_SI_NS4_8TiledMMAINS4_8MMA_AtomIJNS4_20SM100_MMA_F16BF16_SSISH_SH_fLi64ELi64ELNS4_4UMMA5MajorE0ELSN_0ELNSM_7ScaleInE0ELSO_0EEEEEENS4_6LayoutINS5_IJSB_SB_SB_EEENS5_IJNSA_ILi0EEEST_ST_EEEEENS5_IJNS4_10UnderscoreESW_SW_EEEEENS4_23SM90_TMA_LOAD_MULTICASTENS4_14ComposedLayoutINS4_7SwizzleILi3ELi4ELi3EEENS4_18smem_ptr_flag_bitsILi16EEENSR_INS5_IJNSA_ILi8EEESF_EEENS5_IJSF_SB_EEEEEEEvNS4_8identityENS4_13SM90_TMA_LOADES19_vS1A_EENS_8epilogue10collective18CollectiveEpilogueINS1D_23Sm100TmaWarpSpecializedILi3ELi2ELi16ELb1ELb0EEEJSG_NS5_IJNSR_ISF_SB_EENSR_INSA_ILi32EEESB_EEEEESH_SI_SH_SI_NS1D_6fusion15FusionCallbacksIS1H_NS1M_17LinearCombinationISH_fSH_fLNS_15FloatRoundStyleE2EEESG_S1L_JEEENS4_5SM1004TMEM4LOAD26SM100_TMEM_LOAD_16dp256b4xES1B_NS10_INS11_ILi2ELi4ELi3EEES14_NSR_INS5_IJS15_S1J_EEENS5_IJS1J_SB_EEEEEEENS4_17SM75_U32x4_LDSM_NENS4_14SM90_TMA_STOREES20_NS4_17SM90_U32x4_STSM_NENS4_39AutoVectorizingCopyWithAssumedAlignmentILi128EEEEEEvvEEEEvNT_6ParamsE:
	.zero		2944


//--------------------- SYMBOLS --------------------------

	.type		.nv.reservedSmem.offset0,@object
	.size		.nv.reservedSmem.offset0,0x4
	.type		.nv.reservedSmem.cap,@object
	.size		.nv.reservedSmem.cap,0x4
	.type		__assertfail,@function
